//
// Generated by NVIDIA NVVM Compiler
//
// Compiler Build ID: CL-36424714
// Cuda compilation tools, release 13.0, V13.0.88
// Based on NVVM 20.0.0
//

.version 9.0
.target sm_100
.address_size 64

	// .globl	_Z13primMSTKernelPbP4EdgeiiPiS2_S2_i
.extern .func  (.param .b32 func_retval0) vprintf
(
	.param .b64 vprintf_param_0,
	.param .b64 vprintf_param_1
)
;
// _ZZ13primMSTKernelPbP4EdgeiiPiS2_S2_iE13blockMinIndex has been demoted
.global .align 1 .b8 $str[14] = {77, 105, 110, 32, 73, 110, 100, 101, 120, 58, 37, 100, 10};

.visible .entry _Z13primMSTKernelPbP4EdgeiiPiS2_S2_i(
	.param .u64 .ptr .align 1 _Z13primMSTKernelPbP4EdgeiiPiS2_S2_i_param_0,
	.param .u64 .ptr .align 1 _Z13primMSTKernelPbP4EdgeiiPiS2_S2_i_param_1,
	.param .u32 _Z13primMSTKernelPbP4EdgeiiPiS2_S2_i_param_2,
	.param .u32 _Z13primMSTKernelPbP4EdgeiiPiS2_S2_i_param_3,
	.param .u64 .ptr .align 1 _Z13primMSTKernelPbP4EdgeiiPiS2_S2_i_param_4,
	.param .u64 .ptr .align 1 _Z13primMSTKernelPbP4EdgeiiPiS2_S2_i_param_5,
	.param .u64 .ptr .align 1 _Z13primMSTKernelPbP4EdgeiiPiS2_S2_i_param_6,
	.param .u32 _Z13primMSTKernelPbP4EdgeiiPiS2_S2_i_param_7
)
{
	.local .align 8 .b8 	__local_depot0[8];
	.reg .b64 	%SP;
	.reg .b64 	%SPL;
	.reg .pred 	%p<106>;
	.reg .b16 	%rs<21>;
	.reg .b32 	%r<267>;
	.reg .b64 	%rd<108>;
	// demoted variable
	.shared .align 4 .b8 _ZZ13primMSTKernelPbP4EdgeiiPiS2_S2_iE13blockMinIndex[1024];
	mov.u64 	%SPL, __local_depot0;
	cvta.local.u64 	%SP, %SPL;
	ld.param.u64 	%rd14, [_Z13primMSTKernelPbP4EdgeiiPiS2_S2_i_param_0];
	ld.param.u64 	%rd15, [_Z13primMSTKernelPbP4EdgeiiPiS2_S2_i_param_1];
	ld.param.u32 	%r147, [_Z13primMSTKernelPbP4EdgeiiPiS2_S2_i_param_3];
	ld.param.u64 	%rd16, [_Z13primMSTKernelPbP4EdgeiiPiS2_S2_i_param_4];
	ld.param.u64 	%rd17, [_Z13primMSTKernelPbP4EdgeiiPiS2_S2_i_param_5];
	ld.param.u64 	%rd18, [_Z13primMSTKernelPbP4EdgeiiPiS2_S2_i_param_6];
	cvta.to.global.u64 	%rd1, %rd14;
	cvta.to.global.u64 	%rd2, %rd18;
	cvta.to.global.u64 	%rd3, %rd17;
	cvta.to.global.u64 	%rd4, %rd15;
	cvta.to.global.u64 	%rd5, %rd16;
	mov.u32 	%r148, %ctaid.x;
	mov.u32 	%r1, %ntid.x;
	mov.u32 	%r2, %tid.x;
	mad.lo.s32 	%r149, %r148, %r1, %r2;
	add.s32 	%r150, %r1, %r147;
	add.s32 	%r151, %r150, -1;
	div.u32 	%r152, %r151, %r1;
	mul.lo.s32 	%r216, %r152, %r149;
	add.s32 	%r153, %r216, %r152;
	min.s32 	%r4, %r153, %r147;
	shl.b32 	%r154, %r2, 2;
	mov.u32 	%r155, _ZZ13primMSTKernelPbP4EdgeiiPiS2_S2_iE13blockMinIndex;
	add.s32 	%r156, %r155, %r154;
	mov.b32 	%r208, -1;
	st.shared.u32 	[%r156], %r208;
	bar.sync 	0;
	setp.ge.s32 	%p9, %r216, %r4;
	mov.b32 	%r209, 2147483647;
	@%p9 bra 	$L__BB0_47;
	sub.s32 	%r5, %r4, %r216;
	and.b32  	%r6, %r5, 3;
	sub.s32 	%r160, %r216, %r4;
	setp.gt.u32 	%p10, %r160, -4;
	mov.b32 	%r208, -1;
	mov.b32 	%r209, 2147483647;
	@%p10 bra 	$L__BB0_37;
	add.s32 	%r199, %r216, 1;
	and.b32  	%r163, %r5, -4;
	neg.s32 	%r198, %r163;
	mov.b32 	%r208, -1;
	mov.b32 	%r209, 2147483647;
$L__BB0_3:
	add.s32 	%r13, %r199, -1;
	mul.wide.s32 	%rd19, %r13, 12;
	add.s64 	%rd6, %rd4, %rd19;
	ld.global.s32 	%rd20, [%rd6];
	add.s64 	%rd21, %rd1, %rd20;
	ld.global.u8 	%rs1, [%rd21];
	setp.ne.s16 	%p11, %rs1, 0;
	@%p11 bra 	$L__BB0_5;
	ld.global.s32 	%rd22, [%rd6+4];
	add.s64 	%rd23, %rd1, %rd22;
	ld.global.u8 	%rs6, [%rd23];
	setp.eq.s16 	%p12, %rs6, 0;
	@%p12 bra 	$L__BB0_11;
$L__BB0_5:
	ld.global.u32 	%r14, [%rd6+8];
	setp.ge.s32 	%p13, %r14, %r209;
	@%p13 bra 	$L__BB0_11;
	setp.ne.s16 	%p14, %rs1, 0;
	@%p14 bra 	$L__BB0_8;
	ld.global.s32 	%rd26, [%rd6+4];
	add.s64 	%rd27, %rd1, %rd26;
	ld.global.u8 	%rs8, [%rd27];
	setp.ne.s16 	%p102, %rs8, 0;
	bra.uni 	$L__BB0_9;
$L__BB0_8:
	ld.global.s32 	%rd24, [%rd6+4];
	add.s64 	%rd25, %rd1, %rd24;
	ld.global.u8 	%rs7, [%rd25];
	setp.eq.s16 	%p16, %rs7, 0;
	mov.pred 	%p102, -1;
	@%p16 bra 	$L__BB0_10;
$L__BB0_9:
	setp.ne.s16 	%p17, %rs1, 0;
	not.pred 	%p18, %p102;
	or.pred  	%p19, %p18, %p17;
	@%p19 bra 	$L__BB0_11;
$L__BB0_10:
	mov.u32 	%r208, %r13;
	mov.u32 	%r209, %r14;
$L__BB0_11:
	ld.global.s32 	%rd28, [%rd6+12];
	add.s64 	%rd29, %rd1, %rd28;
	ld.global.u8 	%rs2, [%rd29];
	setp.ne.s16 	%p20, %rs2, 0;
	@%p20 bra 	$L__BB0_13;
	ld.global.s32 	%rd30, [%rd6+16];
	add.s64 	%rd31, %rd1, %rd30;
	ld.global.u8 	%rs9, [%rd31];
	setp.eq.s16 	%p21, %rs9, 0;
	@%p21 bra 	$L__BB0_19;
$L__BB0_13:
	ld.global.u32 	%r17, [%rd6+20];
	setp.ge.s32 	%p22, %r17, %r209;
	@%p22 bra 	$L__BB0_19;
	setp.ne.s16 	%p23, %rs2, 0;
	@%p23 bra 	$L__BB0_16;
	ld.global.s32 	%rd34, [%rd6+16];
	add.s64 	%rd35, %rd1, %rd34;
	ld.global.u8 	%rs11, [%rd35];
	setp.ne.s16 	%p103, %rs11, 0;
	bra.uni 	$L__BB0_17;
$L__BB0_16:
	ld.global.s32 	%rd32, [%rd6+16];
	add.s64 	%rd33, %rd1, %rd32;
	ld.global.u8 	%rs10, [%rd33];
	setp.eq.s16 	%p25, %rs10, 0;
	mov.pred 	%p103, -1;
	@%p25 bra 	$L__BB0_18;
$L__BB0_17:
	setp.ne.s16 	%p26, %rs2, 0;
	not.pred 	%p27, %p103;
	or.pred  	%p28, %p27, %p26;
	@%p28 bra 	$L__BB0_19;
$L__BB0_18:
	mov.u32 	%r208, %r199;
	mov.u32 	%r209, %r17;
$L__BB0_19:
	ld.global.s32 	%rd36, [%rd6+24];
	add.s64 	%rd37, %rd1, %rd36;
	ld.global.u8 	%rs3, [%rd37];
	setp.ne.s16 	%p29, %rs3, 0;
	@%p29 bra 	$L__BB0_21;
	ld.global.s32 	%rd38, [%rd6+28];
	add.s64 	%rd39, %rd1, %rd38;
	ld.global.u8 	%rs12, [%rd39];
	setp.eq.s16 	%p30, %rs12, 0;
	@%p30 bra 	$L__BB0_27;
$L__BB0_21:
	ld.global.u32 	%r20, [%rd6+32];
	setp.ge.s32 	%p31, %r20, %r209;
	@%p31 bra 	$L__BB0_27;
	setp.ne.s16 	%p32, %rs3, 0;
	@%p32 bra 	$L__BB0_24;
	ld.global.s32 	%rd42, [%rd6+28];
	add.s64 	%rd43, %rd1, %rd42;
	ld.global.u8 	%rs14, [%rd43];
	setp.ne.s16 	%p104, %rs14, 0;
	bra.uni 	$L__BB0_25;
$L__BB0_24:
	ld.global.s32 	%rd40, [%rd6+28];
	add.s64 	%rd41, %rd1, %rd40;
	ld.global.u8 	%rs13, [%rd41];
	setp.eq.s16 	%p34, %rs13, 0;
	mov.pred 	%p104, -1;
	@%p34 bra 	$L__BB0_26;
$L__BB0_25:
	setp.ne.s16 	%p35, %rs3, 0;
	not.pred 	%p36, %p104;
	or.pred  	%p37, %p36, %p35;
	@%p37 bra 	$L__BB0_27;
$L__BB0_26:
	add.s32 	%r208, %r199, 1;
	mov.u32 	%r209, %r20;
$L__BB0_27:
	ld.global.s32 	%rd44, [%rd6+36];
	add.s64 	%rd45, %rd1, %rd44;
	ld.global.u8 	%rs4, [%rd45];
	setp.ne.s16 	%p38, %rs4, 0;
	@%p38 bra 	$L__BB0_29;
	ld.global.s32 	%rd46, [%rd6+40];
	add.s64 	%rd47, %rd1, %rd46;
	ld.global.u8 	%rs15, [%rd47];
	setp.eq.s16 	%p39, %rs15, 0;
	@%p39 bra 	$L__BB0_35;
$L__BB0_29:
	ld.global.u32 	%r24, [%rd6+44];
	setp.ge.s32 	%p40, %r24, %r209;
	@%p40 bra 	$L__BB0_35;
	setp.ne.s16 	%p41, %rs4, 0;
	@%p41 bra 	$L__BB0_32;
	ld.global.s32 	%rd50, [%rd6+40];
	add.s64 	%rd51, %rd1, %rd50;
	ld.global.u8 	%rs17, [%rd51];
	setp.ne.s16 	%p105, %rs17, 0;
	bra.uni 	$L__BB0_33;
$L__BB0_32:
	ld.global.s32 	%rd48, [%rd6+40];
	add.s64 	%rd49, %rd1, %rd48;
	ld.global.u8 	%rs16, [%rd49];
	setp.eq.s16 	%p43, %rs16, 0;
	mov.pred 	%p105, -1;
	@%p43 bra 	$L__BB0_34;
$L__BB0_33:
	setp.ne.s16 	%p44, %rs4, 0;
	not.pred 	%p45, %p105;
	or.pred  	%p46, %p45, %p44;
	@%p46 bra 	$L__BB0_35;
$L__BB0_34:
	add.s32 	%r208, %r199, 2;
	mov.u32 	%r209, %r24;
$L__BB0_35:
	add.s32 	%r199, %r199, 4;
	add.s32 	%r198, %r198, 4;
	setp.ne.s32 	%p47, %r198, 0;
	@%p47 bra 	$L__BB0_3;
	add.s32 	%r216, %r199, -1;
$L__BB0_37:
	setp.eq.s32 	%p48, %r6, 0;
	@%p48 bra 	$L__BB0_47;
	add.s64 	%rd7, %rd4, 4;
	neg.s32 	%r215, %r6;
$L__BB0_39:
	.pragma "nounroll";
	mul.wide.s32 	%rd52, %r216, 12;
	add.s64 	%rd8, %rd7, %rd52;
	ld.global.s32 	%rd53, [%rd8+-4];
	add.s64 	%rd54, %rd1, %rd53;
	ld.global.u8 	%rs5, [%rd54];
	setp.ne.s16 	%p49, %rs5, 0;
	@%p49 bra 	$L__BB0_41;
	ld.global.s32 	%rd55, [%rd8];
	add.s64 	%rd56, %rd1, %rd55;
	ld.global.u8 	%rs18, [%rd56];
	setp.eq.s16 	%p50, %rs18, 0;
	@%p50 bra 	$L__BB0_46;
$L__BB0_41:
	ld.global.u32 	%r41, [%rd8+4];
	setp.ge.s32 	%p51, %r41, %r209;
	@%p51 bra 	$L__BB0_46;
	setp.ne.s16 	%p52, %rs5, 0;
	@%p52 bra 	$L__BB0_44;
	ld.global.s32 	%rd59, [%rd8];
	add.s64 	%rd60, %rd1, %rd59;
	ld.global.u8 	%rs20, [%rd60];
	setp.eq.s16 	%p54, %rs20, 0;
	@%p54 bra 	$L__BB0_46;
	bra.uni 	$L__BB0_45;
$L__BB0_44:
	ld.global.s32 	%rd57, [%rd8];
	add.s64 	%rd58, %rd1, %rd57;
	ld.global.u8 	%rs19, [%rd58];
	setp.ne.s16 	%p53, %rs19, 0;
	@%p53 bra 	$L__BB0_46;
$L__BB0_45:
	mov.u32 	%r208, %r216;
	mov.u32 	%r209, %r41;
$L__BB0_46:
	add.s32 	%r216, %r216, 1;
	add.s32 	%r215, %r215, 1;
	setp.ne.s32 	%p55, %r215, 0;
	@%p55 bra 	$L__BB0_39;
$L__BB0_47:
	mul.wide.u32 	%rd61, %r2, 4;
	add.s64 	%rd62, %rd5, %rd61;
	st.global.u32 	[%rd62], %r208;
	bar.sync 	0;
	setp.ne.s32 	%p56, %r2, 0;
	@%p56 bra 	$L__BB0_90;
	and.b32  	%r48, %r1, 7;
	setp.lt.u32 	%p57, %r1, 8;
	mov.b32 	%r226, -1;
	mov.b32 	%r227, 2147483647;
	mov.b32 	%r255, 0;
	@%p57 bra 	$L__BB0_67;
	and.b32  	%r255, %r1, 2040;
	and.b32  	%r170, %r1, -8;
	neg.s32 	%r223, %r170;
	add.s64 	%rd107, %rd5, 16;
	mov.b32 	%r226, -1;
	mov.b32 	%r227, 2147483647;
$L__BB0_50:
	.pragma "nounroll";
	ld.global.u32 	%r54, [%rd107+-16];
	setp.eq.s32 	%p58, %r54, -1;
	@%p58 bra 	$L__BB0_52;
	mul.wide.s32 	%rd63, %r54, 12;
	add.s64 	%rd64, %rd4, %rd63;
	ld.global.u32 	%r171, [%rd64+8];
	setp.lt.s32 	%p59, %r171, %r227;
	selp.b32 	%r226, %r54, %r226, %p59;
	min.s32 	%r227, %r171, %r227;
$L__BB0_52:
	ld.global.u32 	%r59, [%rd107+-12];
	setp.eq.s32 	%p60, %r59, -1;
	@%p60 bra 	$L__BB0_54;
	mul.wide.s32 	%rd65, %r59, 12;
	add.s64 	%rd66, %rd4, %rd65;
	ld.global.u32 	%r172, [%rd66+8];
	setp.lt.s32 	%p61, %r172, %r227;
	selp.b32 	%r226, %r59, %r226, %p61;
	min.s32 	%r227, %r172, %r227;
$L__BB0_54:
	ld.global.u32 	%r64, [%rd107+-8];
	setp.eq.s32 	%p62, %r64, -1;
	@%p62 bra 	$L__BB0_56;
	mul.wide.s32 	%rd67, %r64, 12;
	add.s64 	%rd68, %rd4, %rd67;
	ld.global.u32 	%r173, [%rd68+8];
	setp.lt.s32 	%p63, %r173, %r227;
	selp.b32 	%r226, %r64, %r226, %p63;
	min.s32 	%r227, %r173, %r227;
$L__BB0_56:
	ld.global.u32 	%r69, [%rd107+-4];
	setp.eq.s32 	%p64, %r69, -1;
	@%p64 bra 	$L__BB0_58;
	mul.wide.s32 	%rd69, %r69, 12;
	add.s64 	%rd70, %rd4, %rd69;
	ld.global.u32 	%r174, [%rd70+8];
	setp.lt.s32 	%p65, %r174, %r227;
	selp.b32 	%r226, %r69, %r226, %p65;
	min.s32 	%r227, %r174, %r227;
$L__BB0_58:
	ld.global.u32 	%r74, [%rd107];
	setp.eq.s32 	%p66, %r74, -1;
	@%p66 bra 	$L__BB0_60;
	mul.wide.s32 	%rd71, %r74, 12;
	add.s64 	%rd72, %rd4, %rd71;
	ld.global.u32 	%r175, [%rd72+8];
	setp.lt.s32 	%p67, %r175, %r227;
	selp.b32 	%r226, %r74, %r226, %p67;
	min.s32 	%r227, %r175, %r227;
$L__BB0_60:
	ld.global.u32 	%r79, [%rd107+4];
	setp.eq.s32 	%p68, %r79, -1;
	@%p68 bra 	$L__BB0_62;
	mul.wide.s32 	%rd73, %r79, 12;
	add.s64 	%rd74, %rd4, %rd73;
	ld.global.u32 	%r176, [%rd74+8];
	setp.lt.s32 	%p69, %r176, %r227;
	selp.b32 	%r226, %r79, %r226, %p69;
	min.s32 	%r227, %r176, %r227;
$L__BB0_62:
	ld.global.u32 	%r84, [%rd107+8];
	setp.eq.s32 	%p70, %r84, -1;
	@%p70 bra 	$L__BB0_64;
	mul.wide.s32 	%rd75, %r84, 12;
	add.s64 	%rd76, %rd4, %rd75;
	ld.global.u32 	%r177, [%rd76+8];
	setp.lt.s32 	%p71, %r177, %r227;
	selp.b32 	%r226, %r84, %r226, %p71;
	min.s32 	%r227, %r177, %r227;
$L__BB0_64:
	ld.global.u32 	%r89, [%rd107+12];
	setp.eq.s32 	%p72, %r89, -1;
	@%p72 bra 	$L__BB0_66;
	mul.wide.s32 	%rd77, %r89, 12;
	add.s64 	%rd78, %rd4, %rd77;
	ld.global.u32 	%r178, [%rd78+8];
	setp.lt.s32 	%p73, %r178, %r227;
	selp.b32 	%r226, %r89, %r226, %p73;
	min.s32 	%r227, %r178, %r227;
$L__BB0_66:
	add.s32 	%r223, %r223, 8;
	add.s64 	%rd107, %rd107, 32;
	setp.ne.s32 	%p74, %r223, 0;
	@%p74 bra 	$L__BB0_50;
$L__BB0_67:
	setp.eq.s32 	%p75, %r48, 0;
	@%p75 bra 	$L__BB0_88;
	and.b32  	%r99, %r1, 3;
	setp.lt.u32 	%p76, %r48, 4;
	@%p76 bra 	$L__BB0_78;
	mul.wide.u32 	%rd79, %r255, 4;
	add.s64 	%rd12, %rd5, %rd79;
	ld.global.u32 	%r100, [%rd12];
	setp.eq.s32 	%p77, %r100, -1;
	@%p77 bra 	$L__BB0_71;
	mul.wide.s32 	%rd80, %r100, 12;
	add.s64 	%rd81, %rd4, %rd80;
	ld.global.u32 	%r180, [%rd81+8];
	setp.lt.s32 	%p78, %r180, %r227;
	selp.b32 	%r226, %r100, %r226, %p78;
	min.s32 	%r227, %r180, %r227;
$L__BB0_71:
	ld.global.u32 	%r105, [%rd12+4];
	setp.eq.s32 	%p79, %r105, -1;
	@%p79 bra 	$L__BB0_73;
	mul.wide.s32 	%rd82, %r105, 12;
	add.s64 	%rd83, %rd4, %rd82;
	ld.global.u32 	%r181, [%rd83+8];
	setp.lt.s32 	%p80, %r181, %r227;
	selp.b32 	%r226, %r105, %r226, %p80;
	min.s32 	%r227, %r181, %r227;
$L__BB0_73:
	ld.global.u32 	%r110, [%rd12+8];
	setp.eq.s32 	%p81, %r110, -1;
	@%p81 bra 	$L__BB0_75;
	mul.wide.s32 	%rd84, %r110, 12;
	add.s64 	%rd85, %rd4, %rd84;
	ld.global.u32 	%r182, [%rd85+8];
	setp.lt.s32 	%p82, %r182, %r227;
	selp.b32 	%r226, %r110, %r226, %p82;
	min.s32 	%r227, %r182, %r227;
$L__BB0_75:
	ld.global.u32 	%r115, [%rd12+12];
	setp.eq.s32 	%p83, %r115, -1;
	@%p83 bra 	$L__BB0_77;
	mul.wide.s32 	%rd86, %r115, 12;
	add.s64 	%rd87, %rd4, %rd86;
	ld.global.u32 	%r183, [%rd87+8];
	setp.lt.s32 	%p84, %r183, %r227;
	selp.b32 	%r226, %r115, %r226, %p84;
	min.s32 	%r227, %r183, %r227;
$L__BB0_77:
	add.s32 	%r255, %r255, 4;
$L__BB0_78:
	setp.eq.s32 	%p85, %r99, 0;
	@%p85 bra 	$L__BB0_88;
	setp.eq.s32 	%p86, %r99, 1;
	@%p86 bra 	$L__BB0_85;
	mul.wide.u32 	%rd88, %r255, 4;
	add.s64 	%rd13, %rd5, %rd88;
	ld.global.u32 	%r125, [%rd13];
	setp.eq.s32 	%p87, %r125, -1;
	@%p87 bra 	$L__BB0_82;
	mul.wide.s32 	%rd89, %r125, 12;
	add.s64 	%rd90, %rd4, %rd89;
	ld.global.u32 	%r185, [%rd90+8];
	setp.lt.s32 	%p88, %r185, %r227;
	selp.b32 	%r226, %r125, %r226, %p88;
	min.s32 	%r227, %r185, %r227;
$L__BB0_82:
	ld.global.u32 	%r130, [%rd13+4];
	setp.eq.s32 	%p89, %r130, -1;
	@%p89 bra 	$L__BB0_84;
	mul.wide.s32 	%rd91, %r130, 12;
	add.s64 	%rd92, %rd4, %rd91;
	ld.global.u32 	%r186, [%rd92+8];
	setp.lt.s32 	%p90, %r186, %r227;
	selp.b32 	%r226, %r130, %r226, %p90;
	min.s32 	%r227, %r186, %r227;
$L__BB0_84:
	add.s32 	%r255, %r255, 2;
$L__BB0_85:
	and.b32  	%r187, %r1, 1;
	setp.eq.b32 	%p91, %r187, 1;
	not.pred 	%p92, %p91;
	@%p92 bra 	$L__BB0_88;
	mul.wide.u32 	%rd93, %r255, 4;
	add.s64 	%rd94, %rd5, %rd93;
	ld.global.u32 	%r140, [%rd94];
	setp.eq.s32 	%p93, %r140, -1;
	@%p93 bra 	$L__BB0_88;
	mul.wide.s32 	%rd95, %r140, 12;
	add.s64 	%rd96, %rd4, %rd95;
	ld.global.u32 	%r188, [%rd96+8];
	setp.lt.s32 	%p94, %r188, %r227;
	selp.b32 	%r226, %r140, %r226, %p94;
$L__BB0_88:
	setp.eq.s32 	%p95, %r226, -1;
	@%p95 bra 	$L__BB0_90;
	mul.wide.s32 	%rd97, %r226, 12;
	add.s64 	%rd98, %rd4, %rd97;
	ld.global.u32 	%r189, [%rd98+8];
	atom.global.min.s32 	%r190, [%rd3], %r189;
	st.global.u32 	[%rd2], %r226;
$L__BB0_90:
	setp.ne.s32 	%p96, %r2, 0;
	bar.sync 	0;
	ld.shared.u32 	%r191, [_ZZ13primMSTKernelPbP4EdgeiiPiS2_S2_iE13blockMinIndex];
	setp.eq.s32 	%p97, %r191, -1;
	or.pred  	%p98, %p96, %p97;
	@%p98 bra 	$L__BB0_92;
	mul.wide.s32 	%rd99, %r191, 12;
	add.s64 	%rd100, %rd4, %rd99;
	ld.global.u32 	%r192, [%rd100+8];
	atom.global.min.s32 	%r193, [%rd3], %r192;
$L__BB0_92:
	setp.ne.s32 	%p99, %r2, 0;
	bar.sync 	0;
	ld.shared.u32 	%r144, [_ZZ13primMSTKernelPbP4EdgeiiPiS2_S2_iE13blockMinIndex];
	mul.wide.s32 	%rd101, %r144, 12;
	add.s64 	%rd102, %rd4, %rd101;
	ld.global.u32 	%r194, [%rd102+8];
	setp.ne.s32 	%p100, %r209, %r194;
	or.pred  	%p101, %p99, %p100;
	@%p101 bra 	$L__BB0_94;
	add.u64 	%rd103, %SP, 0;
	add.u64 	%rd104, %SPL, 0;
	st.local.u32 	[%rd104], %r144;
	mov.u64 	%rd105, $str;
	cvta.global.u64 	%rd106, %rd105;
	{ // callseq 0, 0
	.param .b64 param0;
	st.param.b64 	[param0], %rd106;
	.param .b64 param1;
	st.param.b64 	[param1], %rd103;
	.param .b32 retval0;
	call.uni (retval0), 
	vprintf, 
	(
	param0, 
	param1
	);
	ld.param.b32 	%r195, [retval0];
	} // callseq 0
	ld.shared.u32 	%r197, [_ZZ13primMSTKernelPbP4EdgeiiPiS2_S2_iE13blockMinIndex];
	st.global.u32 	[%rd2], %r197;
$L__BB0_94:
	bar.sync 	0;
	ret;

}


// ===== COMPILED SASS (sm_100) =====

	.target	sm_100

	.elftype	@"ET_EXEC"


//--------------------- .note.nv.tkinfo           --------------------------
	.section	.note.nv.tkinfo,"",@"SHT_NOTE"
	.sectionflags	@"SHF_NOTE_NV_TKINFO"
	.tkinfo
        /*0018*/ 	.word	0x00000002
        /*0030*/ 	.string	""
        /*0030*/ 	.string	"ptxas"
        /*0030*/ 	.string	"Cuda compilation tools, release 13.0, V13.0.88"
        /*0030*/ 	.string	"Build cuda_13.0.r13.0/compiler.36424714_0"
        /*0030*/ 	.string	"-arch sm_100 -m 64 "



//--------------------- .note.nv.cuinfo           --------------------------
	.section	.note.nv.cuinfo,"",@"SHT_NOTE"
	.sectionflags	@"SHF_NOTE_NV_CUINFO"
        /*0018*/ 	.short	0x0002
        /*001a*/ 	.short	0x0064
        /*001c*/ 	.short	0x0082
	.zero		2


//--------------------- .nv.info                  --------------------------
	.section	.nv.info,"",@"SHT_CUDA_INFO"
	.align	4


	//----- nvinfo : EIATTR_REGCOUNT
	.align		4
        /*0000*/ 	.byte	0x04, 0x2f
        /*0002*/ 	.short	(.L_2 - .L_1)
	.align		4
.L_1:
        /*0004*/ 	.word	index@(_Z13primMSTKernelPbP4EdgeiiPiS2_S2_i)
        /*0008*/ 	.word	0x00000020


	//----- nvinfo : EIATTR_FRAME_SIZE
	.align		4
.L_2:
        /*000c*/ 	.byte	0x04, 0x11
        /*000e*/ 	.short	(.L_4 - .L_3)
	.align		4
.L_3:
        /*0010*/ 	.word	index@(_Z13primMSTKernelPbP4EdgeiiPiS2_S2_i)
        /*0014*/ 	.word	0x00000008


	//----- nvinfo : EIATTR_MIN_STACK_SIZE
	.align		4
.L_4:
        /*0018*/ 	.byte	0x04, 0x12
        /*001a*/ 	.short	(.L_6 - .L_5)
	.align		4
.L_5:
        /*001c*/ 	.word	index@(_Z13primMSTKernelPbP4EdgeiiPiS2_S2_i)
        /*0020*/ 	.word	0x00000008
.L_6:


//--------------------- .nv.compat                --------------------------
	.section	.nv.compat,"",@"SHT_CUDA_COMPAT_INFO"
	.align	4
        /*0000*/ 	.byte	0x02, 0x09, 0x00, 0x00, 0x02, 0x02, 0x01, 0x00, 0x02, 0x05, 0x05, 0x00, 0x03, 0x07, 0x01, 0x01
        /*0010*/ 	.byte	0x02, 0x03, 0x00, 0x00, 0x02, 0x06, 0x01, 0x00, 0x04, 0x0b, 0x08, 0x00, 0x09, 0x00, 0x00, 0x00
        /*0020*/ 	.byte	0x00, 0x00, 0x00, 0x00


//--------------------- .nv.info._Z13primMSTKernelPbP4EdgeiiPiS2_S2_i --------------------------
	.section	.nv.info._Z13primMSTKernelPbP4EdgeiiPiS2_S2_i,"",@"SHT_CUDA_INFO"
	.sectionflags	@""
	.align	4


	//----- nvinfo : EIATTR_CUDA_API_VERSION
	.align		4
        /*0000*/ 	.byte	0x04, 0x37
        /*0002*/ 	.short	(.L_8 - .L_7)
.L_7:
        /*0004*/ 	.word	0x00000082


	//----- nvinfo : EIATTR_KPARAM_INFO
	.align		4
.L_8:
        /*0008*/ 	.byte	0x04, 0x17
        /*000a*/ 	.short	(.L_10 - .L_9)
.L_9:
        /*000c*/ 	.word	0x00000000
        /*0010*/ 	.short	0x0007
        /*0012*/ 	.short	0x0030
        /*0014*/ 	.byte	0x00, 0xf0, 0x11, 0x00


	//----- nvinfo : EIATTR_KPARAM_INFO
	.align		4
.L_10:
        /*0018*/ 	.byte	0x04, 0x17
        /*001a*/ 	.short	(.L_12 - .L_11)
.L_11:
        /*001c*/ 	.word	0x00000000
        /*0020*/ 	.short	0x0006
        /*0022*/ 	.short	0x0028
        /*0024*/ 	.byte	0x00, 0xf5, 0x21, 0x00


	//----- nvinfo : EIATTR_KPARAM_INFO
	.align		4
.L_12:
        /*0028*/ 	.byte	0x04, 0x17
        /*002a*/ 	.short	(.L_14 - .L_13)
.L_13:
        /*002c*/ 	.word	0x00000000
        /*0030*/ 	.short	0x0005
        /*0032*/ 	.short	0x0020
        /*0034*/ 	.byte	0x00, 0xf5, 0x21, 0x00


	//----- nvinfo : EIATTR_KPARAM_INFO
	.align		4
.L_14:
        /*0038*/ 	.byte	0x04, 0x17
        /*003a*/ 	.short	(.L_16 - .L_15)
.L_15:
        /*003c*/ 	.word	0x00000000
        /*0040*/ 	.short	0x0004
        /*0042*/ 	.short	0x0018
        /*0044*/ 	.byte	0x00, 0xf5, 0x21, 0x00


	//----- nvinfo : EIATTR_KPARAM_INFO
	.align		4
.L_16:
        /*0048*/ 	.byte	0x04, 0x17
        /*004a*/ 	.short	(.L_18 - .L_17)
.L_17:
        /*004c*/ 	.word	0x00000000
        /*0050*/ 	.short	0x0003
        /*0052*/ 	.short	0x0014
        /*0054*/ 	.byte	0x00, 0xf0, 0x11, 0x00


	//----- nvinfo : EIATTR_KPARAM_INFO
	.align		4
.L_18:
        /*0058*/ 	.byte	0x04, 0x17
        /*005a*/ 	.short	(.L_20 - .L_19)
.L_19:
        /*005c*/ 	.word	0x00000000
        /*0060*/ 	.short	0x0002
        /*0062*/ 	.short	0x0010
        /*0064*/ 	.byte	0x00, 0xf0, 0x11, 0x00


	//----- nvinfo : EIATTR_KPARAM_INFO
	.align		4
.L_20:
        /*0068*/ 	.byte	0x04, 0x17
        /*006a*/ 	.short	(.L_22 - .L_21)
.L_21:
        /*006c*/ 	.word	0x00000000
        /*0070*/ 	.short	0x0001
        /*0072*/ 	.short	0x0008
        /*0074*/ 	.byte	0x00, 0xf5, 0x21, 0x00


	//----- nvinfo : EIATTR_KPARAM_INFO
	.align		4
.L_22:
        /*0078*/ 	.byte	0x04, 0x17
        /*007a*/ 	.short	(.L_24 - .L_23)
.L_23:
        /*007c*/ 	.word	0x00000000
        /*0080*/ 	.short	0x0000
        /*0082*/ 	.short	0x0000
        /*0084*/ 	.byte	0x00, 0xf5, 0x21, 0x00


	//----- nvinfo : EIATTR_SPARSE_MMA_MASK
	.align		4
.L_24:
        /*0088*/ 	.byte	0x03, 0x50
        /*008a*/ 	.short	0x0000


	//----- nvinfo : EIATTR_MAXREG_COUNT
	.align		4
        /*008c*/ 	.byte	0x03, 0x1b
        /*008e*/ 	.short	0x00ff


	//----- nvinfo : EIATTR_NUM_BARRIERS
	.align		4
        /*0090*/ 	.byte	0x02, 0x4c
        /*0092*/ 	.byte	0x01
	.zero		1


	//----- nvinfo : EIATTR_EXTERNS
	.align		4
        /*0094*/ 	.byte	0x04, 0x0f
        /*0096*/ 	.short	(.L_26 - .L_25)


	//   ....[0]....
	.align		4
.L_25:
        /*0098*/ 	.word	index@(vprintf)


	//----- nvinfo : EIATTR_MERCURY_ISA_VERSION
	.align		4
.L_26:
        /*009c*/ 	.byte	0x03, 0x5f
        /*009e*/ 	.short	0x0101


	//----- nvinfo : EIATTR_INT_WARP_WIDE_INSTR_OFFSETS
	.align		4
        /*00a0*/ 	.byte	0x04, 0x31
        /*00a2*/ 	.short	(.L_28 - .L_27)


	//   ....[0]....
.L_27:
        /*00a4*/ 	.word	0x00001cf0


	//   ....[1]....
        /*00a8*/ 	.word	0x00001d30


	//----- nvinfo : EIATTR_VRC_CTA_INIT_COUNT
	.align		4
.L_28:
        /*00ac*/ 	.byte	0x02, 0x4a
	.zero		1
	.zero		1


	//----- nvinfo : EIATTR_SYSCALL_OFFSETS
	.align		4
        /*00b0*/ 	.byte	0x04, 0x46
        /*00b2*/ 	.short	(.L_30 - .L_29)


	//   ....[0]....
.L_29:
        /*00b4*/ 	.word	0x00001e60


	//----- nvinfo : EIATTR_EXIT_INSTR_OFFSETS
	.align		4
.L_30:
        /*00b8*/ 	.byte	0x04, 0x1c
        /*00ba*/ 	.short	(.L_32 - .L_31)


	//   ....[0]....
.L_31:
        /*00bc*/ 	.word	0x00001ef0


	//----- nvinfo : EIATTR_CRS_STACK_SIZE
	.align		4
.L_32:
        /*00c0*/ 	.byte	0x04, 0x1e
        /*00c2*/ 	.short	(.L_34 - .L_33)
.L_33:
        /*00c4*/ 	.word	0x00000000


	//----- nvinfo : EIATTR_CBANK_PARAM_SIZE
	.align		4
.L_34:
        /*00c8*/ 	.byte	0x03, 0x19
        /*00ca*/ 	.short	0x0034


	//----- nvinfo : EIATTR_PARAM_CBANK
	.align		4
        /*00cc*/ 	.byte	0x04, 0x0a
        /*00ce*/ 	.short	(.L_36 - .L_35)
	.align		4
.L_35:
        /*00d0*/ 	.word	index@(.nv.constant0._Z13primMSTKernelPbP4EdgeiiPiS2_S2_i)
        /*00d4*/ 	.short	0x0380
        /*00d6*/ 	.short	0x0034


	//----- nvinfo : EIATTR_SW_WAR
	.align		4
.L_36:
        /*00d8*/ 	.byte	0x04, 0x36
        /*00da*/ 	.short	(.L_38 - .L_37)
.L_37:
        /*00dc*/ 	.word	0x00000008
.L_38:


//--------------------- .nv.callgraph             --------------------------
	.section	.nv.callgraph,"",@"SHT_CUDA_CALLGRAPH"
	.align	4
	.sectionentsize	8
	.align		4
        /*0000*/ 	.word	0x00000000
	.align		4
        /*0004*/ 	.word	0xffffffff
	.align		4
        /*0008*/ 	.word	index@(_Z13primMSTKernelPbP4EdgeiiPiS2_S2_i)
	.align		4
        /*000c*/ 	.word	index@(vprintf)
	.align		4
        /*0010*/ 	.word	0x00000000
	.align		4
        /*0014*/ 	.word	0xfffffffe
	.align		4
        /*0018*/ 	.word	0x00000000
	.align		4
        /*001c*/ 	.word	0xfffffffd
	.align		4
        /*0020*/ 	.word	0x00000000
	.align		4
        /*0024*/ 	.word	0xfffffffc


//--------------------- .nv.constant4             --------------------------
	.section	.nv.constant4,"a",@progbits
	.align	8
	.align		8
.nv.constant4:
        /*0000*/ 	.dword	vprintf
	.align		8
        /*0008*/ 	.dword	$str


//--------------------- .text._Z13primMSTKernelPbP4EdgeiiPiS2_S2_i --------------------------
	.section	.text._Z13primMSTKernelPbP4EdgeiiPiS2_S2_i,"ax",@progbits
	.align	128
        .global         _Z13primMSTKernelPbP4EdgeiiPiS2_S2_i
        .type           _Z13primMSTKernelPbP4EdgeiiPiS2_S2_i,@function
        .size           _Z13primMSTKernelPbP4EdgeiiPiS2_S2_i,(.L_x_53 - _Z13primMSTKernelPbP4EdgeiiPiS2_S2_i)
        .other          _Z13primMSTKernelPbP4EdgeiiPiS2_S2_i,@"STO_CUDA_ENTRY STV_DEFAULT"
_Z13primMSTKernelPbP4EdgeiiPiS2_S2_i:
.text._Z13primMSTKernelPbP4EdgeiiPiS2_S2_i:
[----:B------:R-:W0:Y:S01]  /*0000*/  LDC R1, c[0x0][0x37c] ;  /* 0x0000df00ff017b82 */ /* 0x000e220000000800 */
[----:B------:R-:W1:Y:S07]  /*0010*/  LDCU UR6, c[0x0][0x2fc] ;  /* 0x00005f80ff0677ac */ /* 0x000e6e0008000800 */
[----:B------:R-:W2:Y:S01]  /*0020*/  LDC R0, c[0x0][0x360] ;  /* 0x0000d800ff007b82 */ /* 0x000ea20000000800 */
[----:B0-----:R-:W-:Y:S01]  /*0030*/  VIADD R1, R1, 0xfffffff8 ;  /* 0xfffffff801017836 */ /* 0x001fe20000000000 */
[----:B------:R-:W-:Y:S01]  /*0040*/  BSSY.RECONVERGENT B2, `(.L_x_0) ;  /* 0x000010a000027945 */ /* 0x000fe20003800200 */
[----:B------:R-:W-:Y:S01]  /*0050*/  UMOV UR4, 0x400 ;  /* 0x0000040000047882 */ /* 0x000fe20000000000 */
[----:B------:R-:W-:Y:S01]  /*0060*/  IMAD.MOV.U32 R9, RZ, RZ, -0x1 ;  /* 0xffffffffff097424 */ /* 0x000fe200078e00ff */
[----:B------:R-:W0:Y:S01]  /*0070*/  LDCU.64 UR36, c[0x0][0x358] ;  /* 0x00006b00ff2477ac */ /* 0x000e220008000a00 */
[----:B------:R-:W-:-:S02]  /*0080*/  IMAD.MOV.U32 R12, RZ, RZ, -0x1 ;  /* 0xffffffffff0c7424 */ /* 0x000fc400078e00ff */
[----:B------:R-:W3:Y:S08]  /*0090*/  LDC R10, c[0x0][0x394] ;  /* 0x0000e500ff0a7b82 */ /* 0x000ef00000000800 */
[----:B------:R-:W-:Y:S01]  /*00a0*/  S2UR UR7, SR_CTAID.X ;  /* 0x00000000000779c3 */ /* 0x000fe20000002500 */
[----:B--2---:R-:W2:Y:S07]  /*00b0*/  I2F.U32.RP R4, R0 ;  /* 0x0000000000047306 */ /* 0x004eae0000209000 */
[----:B------:R-:W4:Y:S01]  /*00c0*/  S2UR UR5, SR_CgaCtaId ;  /* 0x00000000000579c3 */ /* 0x000f220000008800 */
[----:B------:R-:W-:Y:S01]  /*00d0*/  ISETP.NE.U32.AND P2, PT, R0, RZ, PT ;  /* 0x000000ff0000720c */ /* 0x000fe20003f45070 */
[----:B--2---:R-:W2:Y:S01]  /*00e0*/  MUFU.RCP R4, R4 ;  /* 0x0000000400047308 */ /* 0x004ea20000001000 */
[----:B----4-:R-:W-:Y:S01]  /*00f0*/  ULEA UR4, UR5, UR4, 0x18 ;  /* 0x0000000405047291 */ /* 0x010fe2000f8ec0ff */
[----:B------:R-:W4:Y:S01]  /*0100*/  LDCU UR5, c[0x0][0x2f8] ;  /* 0x00005f00ff0577ac */ /* 0x000f220008000800 */
[----:B--2---:R-:W-:-:S05]  /*0110*/  VIADD R2, R4, 0xffffffe ;  /* 0x0ffffffe04027836 */ /* 0x004fca0000000000 */
[----:B------:R2:W5:Y:S02]  /*0120*/  F2I.FTZ.U32.TRUNC.NTZ R3, R2 ;  /* 0x0000000200037305 */ /* 0x000564000021f000 */
[----:B--2---:R-:W-:Y:S02]  /*0130*/  IMAD.MOV.U32 R2, RZ, RZ, RZ ;  /* 0x000000ffff027224 */ /* 0x004fe400078e00ff */
[----:B-----5:R-:W-:-:S04]  /*0140*/  IMAD.MOV R5, RZ, RZ, -R3 ;  /* 0x000000ffff057224 */ /* 0x020fc800078e0a03 */
[----:B------:R-:W-:-:S04]  /*0150*/  IMAD R5, R5, R0, RZ ;  /* 0x0000000005057224 */ /* 0x000fc800078e02ff */
[----:B------:R-:W-:Y:S01]  /*0160*/  IMAD.HI.U32 R6, R3, R5, R2 ;  /* 0x0000000503067227 */ /* 0x000fe200078e0002 */
[----:B---3--:R-:W-:-:S05]  /*0170*/  IADD3 R3, PT, PT, R0, -0x1, R10 ;  /* 0xffffffff00037810 */ /* 0x008fca0007ffe00a */
[----:B------:R-:W-:-:S04]  /*0180*/  IMAD.HI.U32 R5, R6, R3, RZ ;  /* 0x0000000306057227 */ /* 0x000fc800078e00ff */
[----:B------:R-:W-:-:S04]  /*0190*/  IMAD.MOV R7, RZ, RZ, -R5 ;  /* 0x000000ffff077224 */ /* 0x000fc800078e0a05 */
[----:B------:R-:W-:Y:S02]  /*01a0*/  IMAD R7, R0, R7, R3 ;  /* 0x0000000700077224 */ /* 0x000fe400078e0203 */
[----:B------:R-:W2:Y:S03]  /*01b0*/  S2R R3, SR_TID.X ;  /* 0x0000000000037919 */ /* 0x000ea60000002100 */
[----:B------:R-:W-:-:S13]  /*01c0*/  ISETP.GE.U32.AND P0, PT, R7, R0, PT ;  /* 0x000000000700720c */ /* 0x000fda0003f06070 */
[----:B------:R-:W-:Y:S02]  /*01d0*/  @P0 IMAD.IADD R7, R7, 0x1, -R0 ;  /* 0x0000000107070824 */ /* 0x000fe400078e0a00 */
[----:B------:R-:W-:-:S03]  /*01e0*/  @P0 VIADD R5, R5, 0x1 ;  /* 0x0000000105050836 */ /* 0x000fc60000000000 */
[----:B------:R-:W-:Y:S01]  /*01f0*/  ISETP.GE.U32.AND P1, PT, R7, R0, PT ;  /* 0x000000000700720c */ /* 0x000fe20003f26070 */
[----:B--2---:R-:W-:Y:S01]  /*0200*/  IMAD R2, R0, UR7, R3 ;  /* 0x0000000700027c24 */ /* 0x004fe2000f8e0203 */
[----:B------:R-:W-:-:S11]  /*0210*/  LEA R8, R3, UR4, 0x2 ;  /* 0x0000000403087c11 */ /* 0x000fd6000f8e10ff */
[----:B------:R-:W-:Y:S01]  /*0220*/  @P1 VIADD R5, R5, 0x1 ;  /* 0x0000000105051836 */ /* 0x000fe20000000000 */
[----:B------:R-:W-:Y:S02]  /*0230*/  @!P2 LOP3.LUT R5, RZ, R0, RZ, 0x33, !PT ;  /* 0x00000000ff05a212 */ /* 0x000fe400078e33ff */
[----:B----4-:R-:W-:Y:S01]  /*0240*/  IADD3 R6, P1, PT, R1, UR5, RZ ;  /* 0x0000000501067c10 */ /* 0x010fe2000ff3e0ff */
[----:B------:R2:W-:Y:S02]  /*0250*/  STS [R8], R9 ;  /* 0x0000000908007388 */ /* 0x0005e40000000800 */
[-C--:B------:R-:W-:Y:S02]  /*0260*/  IMAD R11, R2, R5.reuse, RZ ;  /* 0x00000005020b7224 */ /* 0x080fe400078e02ff */
[----:B-1----:R-:W-:Y:S02]  /*0270*/  IMAD.X R7, RZ, RZ, UR6, P1 ;  /* 0x00000006ff077e24 */ /* 0x002fe400088e06ff */
[----:B------:R-:W-:Y:S01]  /*0280*/  IMAD.MOV.U32 R2, RZ, RZ, 0x7fffffff ;  /* 0x7fffffffff027424 */ /* 0x000fe200078e00ff */
[C---:B------:R-:W-:Y:S01]  /*0290*/  VIADDMNMX R4, R11.reuse, R5, R10, PT ;  /* 0x000000050b047246 */ /* 0x040fe2000380010a */
[----:B------:R-:W-:Y:S03]  /*02a0*/  BAR.SYNC.DEFER_BLOCKING 0x0 ;  /* 0x0000000000007b1d */ /* 0x000fe60000010000 */
[----:B------:R-:W-:-:S13]  /*02b0*/  ISETP.GE.AND P0, PT, R11, R4, PT ;  /* 0x000000040b00720c */ /* 0x000fda0003f06270 */
[----:B0-2---:R-:W-:Y:S05]  /*02c0*/  @P0 BRA `(.L_x_1) ;  /* 0x0000000c00840947 */ /* 0x005fea0003800000 */
[----:B------:R-:W-:Y:S01]  /*02d0*/  IMAD.IADD R2, R11, 0x1, -R4 ;  /* 0x000000010b027824 */ /* 0x000fe200078e0a04 */
[----:B------:R-:W-:Y:S01]  /*02e0*/  BSSY.RECONVERGENT B1, `(.L_x_2) ;  /* 0x00000af000017945 */ /* 0x000fe20003800200 */
[----:B------:R-:W-:Y:S02]  /*02f0*/  IMAD.IADD R15, R4, 0x1, -R11 ;  /* 0x00000001040f7824 */ /* 0x000fe400078e0a0b */
[----:B------:R-:W-:Y:S01]  /*0300*/  IMAD.MOV.U32 R12, RZ, RZ, -0x1 ;  /* 0xffffffffff0c7424 */ /* 0x000fe200078e00ff */
[----:B------:R-:W-:Y:S01]  /*0310*/  ISETP.GT.U32.AND P0, PT, R2, -0x4, PT ;  /* 0xfffffffc0200780c */ /* 0x000fe20003f04070 */
[----:B------:R-:W-:Y:S01]  /*0320*/  IMAD.MOV.U32 R2, RZ, RZ, 0x7fffffff ;  /* 0x7fffffffff027424 */ /* 0x000fe200078e00ff */
[----:B------:R-:W-:-:S11]  /*0330*/  LOP3.LUT R13, R15, 0x3, RZ, 0xc0, !PT ;  /* 0x000000030f0d7812 */ /* 0x000fd600078ec0ff */
[----:B------:R-:W-:Y:S05]  /*0340*/  @P0 BRA `(.L_x_3) ;  /* 0x0000000800a00947 */ /* 0x000fea0003800000 */
[----:B------:R-:W0:Y:S01]  /*0350*/  LDC.64 R4, c[0x0][0x388] ;  /* 0x0000e200ff047b82 */ /* 0x000e220000000a00 */
[----:B------:R-:W-:Y:S01]  /*0360*/  LOP3.LUT R15, R15, 0xfffffffc, RZ, 0xc0, !PT ;  /* 0xfffffffc0f0f7812 */ /* 0x000fe200078ec0ff */
[----:B------:R-:W-:Y:S01]  /*0370*/  BSSY.RECONVERGENT B0, `(.L_x_4) ;  /* 0x00000a4000007945 */ /* 0x000fe20003800200 */
[----:B------:R-:W-:Y:S02]  /*0380*/  VIADD R14, R11, 0x1 ;  /* 0x000000010b0e7836 */ /* 0x000fe40000000000 */
[----:B------:R-:W-:Y:S02]  /*0390*/  IMAD.MOV.U32 R12, RZ, RZ, -0x1 ;  /* 0xffffffffff0c7424 */ /* 0x000fe400078e00ff */
[----:B------:R-:W-:Y:S01]  /*03a0*/  IMAD.MOV.U32 R2, RZ, RZ, 0x7fffffff ;  /* 0x7fffffffff027424 */ /* 0x000fe200078e00ff */
[----:B------:R-:W1:Y:S01]  /*03b0*/  LDC.64 R8, c[0x0][0x380] ;  /* 0x0000e000ff087b82 */ /* 0x000e620000000a00 */
[----:B------:R-:W-:-:S07]  /*03c0*/  IMAD.MOV R15, RZ, RZ, -R15 ;  /* 0x000000ffff0f7224 */ /* 0x000fce00078e0a0f */
.L_x_33:
[----:B------:R-:W-:-:S04]  /*03d0*/  VIADD R19, R14, 0xffffffff ;  /* 0xffffffff0e137836 */ /* 0x000fc80000000000 */
[----:B0-----:R-:W-:-:S05]  /*03e0*/  IMAD.WIDE R10, R19, 0xc, R4 ;  /* 0x0000000c130a7825 */ /* 0x001fca00078e0204 */
[----:B------:R-:W1:Y:S02]  /*03f0*/  LDG.E R17, desc[UR36][R10.64] ;  /* 0x000000240a117981 */ /* 0x000e64000c1e1900 */
[----:B-1----:R-:W-:-:S04]  /*0400*/  IADD3 R16, P0, PT, R17, R8, RZ ;  /* 0x0000000811107210 */ /* 0x002fc80007f1e0ff */
[----:B------:R-:W-:-:S05]  /*0410*/  LEA.HI.X.SX32 R17, R17, R9, 0x1, P0 ;  /* 0x0000000911117211 */ /* 0x000fca00000f0eff */
[----:B------:R-:W2:Y:S01]  /*0420*/  LDG.E.U8 R18, desc[UR36][R16.64] ;  /* 0x0000002410127981 */ /* 0x000ea2000c1e1100 */
[----:B------:R-:W-:Y:S01]  /*0430*/  VIADD R15, R15, 0x4 ;  /* 0x000000040f0f7836 */ /* 0x000fe20000000000 */
[----:B------:R-:W-:Y:S04]  /*0440*/  BSSY.RECONVERGENT B3, `(.L_x_5) ;  /* 0x0000022000037945 */ /* 0x000fe80003800200 */
[----:B------:R-:W-:Y:S01]  /*0450*/  BSSY.RELIABLE B4, `(.L_x_6) ;  /* 0x000000b000047945 */ /* 0x000fe20003800100 */
[----:B------:R-:W-:Y:S02]  /*0460*/  ISETP.NE.AND P1, PT, R15, RZ, PT ;  /* 0x000000ff0f00720c */ /* 0x000fe40003f25270 */
[----:B--2---:R-:W-:-:S13]  /*0470*/  ISETP.NE.AND P0, PT, R18, RZ, PT ;  /* 0x000000ff1200720c */ /* 0x004fda0003f05270 */
[----:B------:R-:W-:Y:S05]  /*0480*/  @P0 BRA `(.L_x_7) ;  /* 0x00000000001c0947 */ /* 0x000fea0003800000 */
[----:B------:R-:W2:Y:S02]  /*0490*/  LDG.E R17, desc[UR36][R10.64+0x4] ;  /* 0x000004240a117981 */ /* 0x000ea4000c1e1900 */
[----:B--2---:R-:W-:-:S04]  /*04a0*/  IADD3 R16, P2, PT, R17, R8, RZ ;  /* 0x0000000811107210 */ /* 0x004fc80007f5e0ff */
[----:B------:R-:W-:-:S05]  /*04b0*/  LEA.HI.X.SX32 R17, R17, R9, 0x1, P2 ;  /* 0x0000000911117211 */ /* 0x000fca00010f0eff */
[----:B------:R-:W2:Y:S02]  /*04c0*/  LDG.E.U8 R16, desc[UR36][R16.64] ;  /* 0x0000002410107981 */ /* 0x000ea4000c1e1100 */
[----:B--2---:R-:W-:-:S13]  /*04d0*/  ISETP.NE.AND P2, PT, R16, RZ, PT ;  /* 0x000000ff1000720c */ /* 0x004fda0003f45270 */
[----:B------:R-:W-:Y:S05]  /*04e0*/  @!P2 BREAK.RELIABLE B4 ;  /* 0x000000000004a942 */ /* 0x000fea0003800100 */
[----:B------:R-:W-:Y:S05]  /*04f0*/  @!P2 BRA `(.L_x_8) ;  /* 0x000000000058a947 */ /* 0x000fea0003800000 */
.L_x_7:
[----:B------:R-:W-:Y:S05]  /*0500*/  BSYNC.RELIABLE B4 ;  /* 0x0000000000047941 */ /* 0x000fea0003800100 */
.L_x_6:
[----:B------:R-:W2:Y:S02]  /*0510*/  LDG.E R21, desc[UR36][R10.64+0x8] ;  /* 0x000008240a157981 */ /* 0x000ea4000c1e1900 */
[----:B--2---:R-:W-:-:S13]  /*0520*/  ISETP.GE.AND P2, PT, R21, R2, PT ;  /* 0x000000021500720c */ /* 0x004fda0003f46270 */
[----:B------:R-:W-:Y:S05]  /*0530*/  @P2 BRA `(.L_x_8) ;  /* 0x0000000000482947 */ /* 0x000fea0003800000 */
[----:B------:R-:W-:Y:S05]  /*0540*/  @P0 BRA `(.L_x_9) ;  /* 0x0000000000180947 */ /* 0x000fea0003800000 */
[----:B------:R-:W2:Y:S02]  /*0550*/  LDG.E R17, desc[UR36][R10.64+0x4] ;  /* 0x000004240a117981 */ /* 0x000ea4000c1e1900 */
[----:B--2---:R-:W-:-:S04]  /*0560*/  IADD3 R16, P0, PT, R17, R8, RZ ;  /* 0x0000000811107210 */ /* 0x004fc80007f1e0ff */
[----:B------:R-:W-:-:S05]  /*0570*/  LEA.HI.X.SX32 R17, R17, R9, 0x1, P0 ;  /* 0x0000000911117211 */ /* 0x000fca00000f0eff */
[----:B------:R-:W2:Y:S02]  /*0580*/  LDG.E.U8 R16, desc[UR36][R16.64] ;  /* 0x0000002410107981 */ /* 0x000ea4000c1e1100 */
[----:B--2---:R-:W-:Y:S01]  /*0590*/  ISETP.NE.AND P0, PT, R16, RZ, PT ;  /* 0x000000ff1000720c */ /* 0x004fe20003f05270 */
[----:B------:R-:W-:-:S12]  /*05a0*/  BRA `(.L_x_10) ;  /* 0x00000000001c7947 */ /* 0x000fd80003800000 */
.L_x_9:
[----:B------:R-:W2:Y:S02]  /*05b0*/  LDG.E R17, desc[UR36][R10.64+0x4] ;  /* 0x000004240a117981 */ /* 0x000ea4000c1e1900 */
[----:B--2---:R-:W-:-:S04]  /*05c0*/  IADD3 R16, P0, PT, R17, R8, RZ ;  /* 0x0000000811107210 */ /* 0x004fc80007f1e0ff */
[----:B------:R-:W-:-:S05]  /*05d0*/  LEA.HI.X.SX32 R17, R17, R9, 0x1, P0 ;  /* 0x0000000911117211 */ /* 0x000fca00000f0eff */
[----:B------:R-:W2:Y:S02]  /*05e0*/  LDG.E.U8 R16, desc[UR36][R16.64] ;  /* 0x0000002410107981 */ /* 0x000ea4000c1e1100 */
[----:B--2---:R-:W-:-:S13]  /*05f0*/  ISETP.NE.AND P0, PT, R16, RZ, PT ;  /* 0x000000ff1000720c */ /* 0x004fda0003f05270 */
[----:B------:R-:W-:Y:S05]  /*0600*/  @!P0 BRA `(.L_x_11) ;  /* 0x00000000000c8947 */ /* 0x000fea0003800000 */
[----:B------:R-:W-:-:S13]  /*0610*/  PLOP3.LUT P0, PT, PT, PT, PT, 0x80, 0x8 ;  /* 0x000000000008781c */ /* 0x000fda0003f0f070 */
.L_x_10:
[----:B------:R-:W-:-:S13]  /*0620*/  ISETP.NE.OR P0, PT, R18, RZ, !P0 ;  /* 0x000000ff1200720c */ /* 0x000fda0004705670 */
[----:B------:R-:W-:Y:S05]  /*0630*/  @P0 BRA `(.L_x_8) ;  /* 0x0000000000080947 */ /* 0x000fea0003800000 */
.L_x_11:
[----:B------:R-:W-:Y:S02]  /*0640*/  IMAD.MOV.U32 R12, RZ, RZ, R19 ;  /* 0x000000ffff0c7224 */ /* 0x000fe400078e0013 */
[----:B------:R-:W-:-:S07]  /*0650*/  IMAD.MOV.U32 R2, RZ, RZ, R21 ;  /* 0x000000ffff027224 */ /* 0x000fce00078e0015 */
.L_x_8:
[----:B------:R-:W-:Y:S05]  /*0660*/  BSYNC.RECONVERGENT B3 ;  /* 0x0000000000037941 */ /* 0x000fea0003800200 */
.L_x_5:
[----:B------:R-:W2:Y:S02]  /*0670*/  LDG.E R17, desc[UR36][R10.64+0xc] ;  /* 0x00000c240a117981 */ /* 0x000ea4000c1e1900 */
[----:B--2---:R-:W-:-:S04]  /*0680*/  IADD3 R16, P0, PT, R17, R8, RZ ;  /* 0x0000000811107210 */ /* 0x004fc80007f1e0ff */
[----:B------:R-:W-:-:S05]  /*0690*/  LEA.HI.X.SX32 R17, R17, R9, 0x1, P0 ;  /* 0x0000000911117211 */ /* 0x000fca00000f0eff */
[----:B------:R-:W2:Y:S01]  /*06a0*/  LDG.E.U8 R18, desc[UR36][R16.64] ;  /* 0x0000002410127981 */ /* 0x000ea2000c1e1100 */
[----:B------:R-:W-:Y:S04]  /*06b0*/  BSSY.RECONVERGENT B3, `(.L_x_12) ;  /* 0x0000021000037945 */ /* 0x000fe80003800200 */
[----:B------:R-:W-:Y:S01]  /*06c0*/  BSSY.RELIABLE B4, `(.L_x_13) ;  /* 0x000000a000047945 */ /* 0x000fe20003800100 */
        /* <DEDUP_REMOVED lines=9> */
.L_x_14:
[----:B------:R-:W-:Y:S05]  /*0760*/  BSYNC.RELIABLE B4 ;  /* 0x0000000000047941 */ /* 0x000fea0003800100 */
.L_x_13:
        /* <DEDUP_REMOVED lines=10> */
.L_x_16:
[----:B------:R-:W2:Y:S02]  /*0810*/  LDG.E R17, desc[UR36][R10.64+0x10] ;  /* 0x000010240a117981 */ /* 0x000ea4000c1e1900 */
[----:B--2---:R-:W-:-:S04]  /*0820*/  IADD3 R16, P0, PT, R17, R8, RZ ;  /* 0x0000000811107210 */ /* 0x004fc80007f1e0ff */
[----:B------:R-:W-:-:S05]  /*0830*/  LEA.HI.X.SX32 R17, R17, R9, 0x1, P0 ;  /* 0x0000000911117211 */ /* 0x000fca00000f0eff */
[----:B------:R-:W2:Y:S02]  /*0840*/  LDG.E.U8 R16, desc[UR36][R16.64] ;  /* 0x0000002410107981 */ /* 0x000ea4000c1e1100 */
[----:B--2---:R-:W-:-:S13]  /*0850*/  ISETP.NE.AND P0, PT, R16, RZ, PT ;  /* 0x000000ff1000720c */ /* 0x004fda0003f05270 */
[----:B------:R-:W-:Y:S05]  /*0860*/  @!P0 BRA `(.L_x_18) ;  /* 0x00000000000c8947 */ /* 0x000fea0003800000 */
[----:B------:R-:W-:-:S13]  /*0870*/  PLOP3.LUT P0, PT, PT, PT, PT, 0x80, 0x8 ;  /* 0x000000000008781c */ /* 0x000fda0003f0f070 */
.L_x_17:
[----:B------:R-:W-:-:S13]  /*0880*/  ISETP.NE.OR P0, PT, R18, RZ, !P0 ;  /* 0x000000ff1200720c */ /* 0x000fda0004705670 */
[----:B------:R-:W-:Y:S05]  /*0890*/  @P0 BRA `(.L_x_15) ;  /* 0x0000000000080947 */ /* 0x000fea0003800000 */
.L_x_18:
[----:B------:R-:W-:Y:S02]  /*08a0*/  IMAD.MOV.U32 R2, RZ, RZ, R19 ;  /* 0x000000ffff027224 */ /* 0x000fe400078e0013 */
[----:B------:R-:W-:-:S07]  /*08b0*/  IMAD.MOV.U32 R12, RZ, RZ, R14 ;  /* 0x000000ffff0c7224 */ /* 0x000fce00078e000e */
.L_x_15:
[----:B------:R-:W-:Y:S05]  /*08c0*/  BSYNC.RECONVERGENT B3 ;  /* 0x0000000000037941 */ /* 0x000fea0003800200 */
.L_x_12:
        /* <DEDUP_REMOVED lines=15> */
.L_x_21:
[----:B------:R-:W-:Y:S05]  /*09c0*/  BSYNC.RELIABLE B4 ;  /* 0x0000000000047941 */ /* 0x000fea0003800100 */
.L_x_20:
        /* <DEDUP_REMOVED lines=10> */
.L_x_23:
[----:B------:R-:W2:Y:S02]  /*0a70*/  LDG.E R17, desc[UR36][R10.64+0x1c] ;  /* 0x00001c240a117981 */ /* 0x000ea4000c1e1900 */
[----:B--2---:R-:W-:-:S04]  /*0a80*/  IADD3 R16, P0, PT, R17, R8, RZ ;  /* 0x0000000811107210 */ /* 0x004fc80007f1e0ff */
[----:B------:R-:W-:-:S05]  /*0a90*/  LEA.HI.X.SX32 R17, R17, R9, 0x1, P0 ;  /* 0x0000000911117211 */ /* 0x000fca00000f0eff */
[----:B------:R-:W2:Y:S02]  /*0aa0*/  LDG.E.U8 R16, desc[UR36][R16.64] ;  /* 0x0000002410107981 */ /* 0x000ea4000c1e1100 */
[----:B--2---:R-:W-:-:S13]  /*0ab0*/  ISETP.NE.AND P0, PT, R16, RZ, PT ;  /* 0x000000ff1000720c */ /* 0x004fda0003f05270 */
[----:B------:R-:W-:Y:S05]  /*0ac0*/  @!P0 BRA `(.L_x_25) ;  /* 0x00000000000c8947 */ /* 0x000fea0003800000 */
[----:B------:R-:W-:-:S13]  /*0ad0*/  PLOP3.LUT P0, PT, PT, PT, PT, 0x80, 0x8 ;  /* 0x000000000008781c */ /* 0x000fda0003f0f070 */
.L_x_24:
[----:B------:R-:W-:-:S13]  /*0ae0*/  ISETP.NE.OR P0, PT, R18, RZ, !P0 ;  /* 0x000000ff1200720c */ /* 0x000fda0004705670 */
[----:B------:R-:W-:Y:S05]  /*0af0*/  @P0 BRA `(.L_x_22) ;  /* 0x0000000000080947 */ /* 0x000fea0003800000 */
.L_x_25:
[----:B------:R-:W-:Y:S02]  /*0b00*/  IMAD.MOV.U32 R2, RZ, RZ, R19 ;  /* 0x000000ffff027224 */ /* 0x000fe400078e0013 */
[----:B------:R-:W-:-:S07]  /*0b10*/  VIADD R12, R14, 0x1 ;  /* 0x000000010e0c7836 */ /* 0x000fce0000000000 */
.L_x_22:
[----:B------:R-:W-:Y:S05]  /*0b20*/  BSYNC.RECONVERGENT B3 ;  /* 0x0000000000037941 */ /* 0x000fea0003800200 */
.L_x_19:
        /* <DEDUP_REMOVED lines=15> */
.L_x_28:
[----:B------:R-:W-:Y:S05]  /*0c20*/  BSYNC.RELIABLE B4 ;  /* 0x0000000000047941 */ /* 0x000fea0003800100 */
.L_x_27:
        /* <DEDUP_REMOVED lines=10> */
.L_x_30:
[----:B------:R-:W2:Y:S02]  /*0cd0*/  LDG.E R10, desc[UR36][R10.64+0x28] ;  /* 0x000028240a0a7981 */ /* 0x000ea4000c1e1900 */
[----:B--2---:R-:W-:-:S04]  /*0ce0*/  IADD3 R16, P0, PT, R10, R8, RZ ;  /* 0x000000080a107210 */ /* 0x004fc80007f1e0ff */
[----:B------:R-:W-:-:S05]  /*0cf0*/  LEA.HI.X.SX32 R17, R10, R9, 0x1, P0 ;  /* 0x000000090a117211 */ /* 0x000fca00000f0eff */
[----:B------:R-:W2:Y:S02]  /*0d00*/  LDG.E.U8 R16, desc[UR36][R16.64] ;  /* 0x0000002410107981 */ /* 0x000ea4000c1e1100 */
[----:B--2---:R-:W-:-:S13]  /*0d10*/  ISETP.NE.AND P0, PT, R16, RZ, PT ;  /* 0x000000ff1000720c */ /* 0x004fda0003f05270 */
[----:B------:R-:W-:Y:S05]  /*0d20*/  @!P0 BRA `(.L_x_32) ;  /* 0x00000000000c8947 */ /* 0x000fea0003800000 */
[----:B------:R-:W-:-:S13]  /*0d30*/  PLOP3.LUT P0, PT, PT, PT, PT, 0x80, 0x8 ;  /* 0x000000000008781c */ /* 0x000fda0003f0f070 */
.L_x_31:
[----:B------:R-:W-:-:S13]  /*0d40*/  ISETP.NE.OR P0, PT, R18, RZ, !P0 ;  /* 0x000000ff1200720c */ /* 0x000fda0004705670 */
[----:B------:R-:W-:Y:S05]  /*0d50*/  @P0 BRA `(.L_x_29) ;  /* 0x0000000000080947 */ /* 0x000fea0003800000 */
.L_x_32:
[----:B------:R-:W-:Y:S02]  /*0d60*/  IMAD.MOV.U32 R2, RZ, RZ, R19 ;  /* 0x000000ffff027224 */ /* 0x000fe400078e0013 */
[----:B------:R-:W-:-:S07]  /*0d70*/  VIADD R12, R14, 0x2 ;  /* 0x000000020e0c7836 */ /* 0x000fce0000000000 */
.L_x_29:
[----:B------:R-:W-:Y:S05]  /*0d80*/  BSYNC.RECONVERGENT B3 ;  /* 0x0000000000037941 */ /* 0x000fea0003800200 */
.L_x_26:
[----:B------:R-:W-:Y:S01]  /*0d90*/  VIADD R14, R14, 0x4 ;  /* 0x000000040e0e7836 */ /* 0x000fe20000000000 */
[----:B------:R-:W-:Y:S06]  /*0da0*/  @P1 BRA `(.L_x_33) ;  /* 0xfffffff400881947 */ /* 0x000fec000383ffff */
[----:B------:R-:W-:Y:S05]  /*0db0*/  BSYNC.RECONVERGENT B0 ;  /* 0x0000000000007941 */ /* 0x000fea0003800200 */
.L_x_4:
[----:B------:R-:W-:-:S07]  /*0dc0*/  VIADD R11, R14, 0xffffffff ;  /* 0xffffffff0e0b7836 */ /* 0x000fce0000000000 */
.L_x_3:
[----:B------:R-:W-:Y:S05]  /*0dd0*/  BSYNC.RECONVERGENT B1 ;  /* 0x0000000000017941 */ /* 0x000fea0003800200 */
.L_x_2:
[----:B------:R-:W-:-:S13]  /*0de0*/  ISETP.NE.AND P0, PT, R13, RZ, PT ;  /* 0x000000ff0d00720c */ /* 0x000fda0003f05270 */
[----:B------:R-:W-:Y:S05]  /*0df0*/  @!P0 BRA `(.L_x_1) ;  /* 0x0000000000b88947 */ /* 0x000fea0003800000 */
[----:B------:R-:W0:Y:S01]  /*0e00*/  LDC.64 R8, c[0x0][0x388] ;  /* 0x0000e200ff087b82 */ /* 0x000e220000000a00 */
[----:B------:R-:W-:-:S07]  /*0e10*/  IMAD.MOV R13, RZ, RZ, -R13 ;  /* 0x000000ffff0d7224 */ /* 0x000fce00078e0a0d */
[----:B------:R-:W1:Y:S01]  /*0e20*/  LDC.64 R4, c[0x0][0x380] ;  /* 0x0000e000ff047b82 */ /* 0x000e620000000a00 */
[----:B0-----:R-:W-:-:S05]  /*0e30*/  IADD3 R8, P0, PT, R8, 0x4, RZ ;  /* 0x0000000408087810 */ /* 0x001fca0007f1e0ff */
[----:B------:R-:W-:-:S08]  /*0e40*/  IMAD.X R9, RZ, RZ, R9, P0 ;  /* 0x000000ffff097224 */ /* 0x000fd000000e0609 */
.L_x_40:
[----:B------:R-:W-:-:S05]  /*0e50*/  IMAD.WIDE R14, R11, 0xc, R8 ;  /* 0x0000000c0b0e7825 */ /* 0x000fca00078e0208 */
        /* <DEDUP_REMOVED lines=17> */
.L_x_36:
[----:B------:R-:W-:Y:S05]  /*0f70*/  BSYNC.RELIABLE B1 ;  /* 0x0000000000017941 */ /* 0x000fea0003800100 */
.L_x_35:
        /* <DEDUP_REMOVED lines=8> */
[----:B--2---:R-:W-:-:S13]  /*1000*/  ISETP.NE.AND P1, PT, R16, RZ, PT ;  /* 0x000000ff1000720c */ /* 0x004fda0003f25270 */
[----:B------:R-:W-:Y:S05]  /*1010*/  @!P1 BRA `(.L_x_37) ;  /* 0x0000000000249947 */ /* 0x000fea0003800000 */
[----:B------:R-:W-:Y:S05]  /*1020*/  BRA `(.L_x_39) ;  /* 0x0000000000187947 */ /* 0x000fea0003800000 */
.L_x_38:
[----:B------:R-:W2:Y:S02]  /*1030*/  LDG.E R14, desc[UR36][R14.64] ;  /* 0x000000240e0e7981 */ /* 0x000ea4000c1e1900 */
[----:B--2---:R-:W-:-:S04]  /*1040*/  IADD3 R16, P1, PT, R14, R4, RZ ;  /* 0x000000040e107210 */ /* 0x004fc80007f3e0ff */
[----:B------:R-:W-:-:S05]  /*1050*/  LEA.HI.X.SX32 R17, R14, R5, 0x1, P1 ;  /* 0x000000050e117211 */ /* 0x000fca00008f0eff */
[----:B------:R-:W2:Y:S02]  /*1060*/  LDG.E.U8 R16, desc[UR36][R16.64] ;  /* 0x0000002410107981 */ /* 0x000ea4000c1e1100 */
[----:B--2---:R-:W-:-:S13]  /*1070*/  ISETP.NE.AND P1, PT, R16, RZ, PT ;  /* 0x000000ff1000720c */ /* 0x004fda0003f25270 */
[----:B------:R-:W-:Y:S05]  /*1080*/  @P1 BRA `(.L_x_37) ;  /* 0x0000000000081947 */ /* 0x000fea0003800000 */
.L_x_39:
[----:B------:R-:W-:Y:S02]  /*1090*/  IMAD.MOV.U32 R2, RZ, RZ, R19 ;  /* 0x000000ffff027224 */ /* 0x000fe400078e0013 */
[----:B------:R-:W-:-:S07]  /*10a0*/  IMAD.MOV.U32 R12, RZ, RZ, R11 ;  /* 0x000000ffff0c7224 */ /* 0x000fce00078e000b */
.L_x_37:
[----:B------:R-:W-:Y:S05]  /*10b0*/  BSYNC.RECONVERGENT B0 ;  /* 0x0000000000007941 */ /* 0x000fea0003800200 */
.L_x_34:
[----:B------:R-:W-:Y:S01]  /*10c0*/  VIADD R11, R11, 0x1 ;  /* 0x000000010b0b7836 */ /* 0x000fe20000000000 */
[----:B------:R-:W-:Y:S06]  /*10d0*/  @P0 BRA `(.L_x_40) ;  /* 0xfffffffc005c0947 */ /* 0x000fec000383ffff */
.L_x_1:
[----:B------:R-:W-:Y:S05]  /*10e0*/  BSYNC.RECONVERGENT B2 ;  /* 0x0000000000027941 */ /* 0x000fea0003800200 */
.L_x_0:
[----:B------:R-:W-:Y:S05]  /*10f0*/  WARPSYNC.ALL ;  /* 0x0000000000007948 */ /* 0x000fea0003800000 */
[----:B------:R-:W0:Y:S01]  /*1100*/  LDC.64 R4, c[0x0][0x398] ;  /* 0x0000e600ff047b82 */ /* 0x000e220000000a00 */
[C---:B------:R-:W-:Y:S01]  /*1110*/  ISETP.NE.AND P0, PT, R3.reuse, RZ, PT ;  /* 0x000000ff0300720c */ /* 0x040fe20003f05270 */
[----:B------:R-:W-:Y:S01]  /*1120*/  BSSY.RECONVERGENT B0, `(.L_x_41) ;  /* 0x00000af000007945 */ /* 0x000fe20003800200 */
[----:B0-----:R-:W-:-:S05]  /*1130*/  IMAD.WIDE.U32 R4, R3, 0x4, R4 ;  /* 0x0000000403047825 */ /* 0x001fca00078e0004 */
[----:B------:R0:W-:Y:S01]  /*1140*/  STG.E desc[UR36][R4.64], R12 ;  /* 0x0000000c04007986 */ /* 0x0001e2000c101924 */
[----:B------:R-:W-:Y:S06]  /*1150*/  BAR.SYNC.DEFER_BLOCKING 0x0 ;  /* 0x0000000000007b1d */ /* 0x000fec0000010000 */
[----:B------:R-:W-:Y:S05]  /*1160*/  @P0 BRA `(.L_x_42) ;  /* 0x0000000800a80947 */ /* 0x000fea0003800000 */
[C---:B------:R-:W-:Y:S01]  /*1170*/  ISETP.GE.U32.AND P1, PT, R0.reuse, 0x8, PT ;  /* 0x000000080000780c */ /* 0x040fe20003f26070 */
[----:B0-----:R-:W-:Y:S01]  /*1180*/  IMAD.MOV.U32 R5, RZ, RZ, -0x1 ;  /* 0xffffffffff057424 */ /* 0x001fe200078e00ff */
[----:B------:R-:W-:Y:S01]  /*1190*/  LOP3.LUT R4, R0, 0x7, RZ, 0xc0, !PT ;  /* 0x0000000700047812 */ /* 0x000fe200078ec0ff */
[----:B------:R-:W-:Y:S02]  /*11a0*/  IMAD.MOV.U32 R8, RZ, RZ, 0x7fffffff ;  /* 0x7fffffffff087424 */ /* 0x000fe400078e00ff */
[----:B------:R-:W-:Y:S01]  /*11b0*/  IMAD.MOV.U32 R9, RZ, RZ, RZ ;  /* 0x000000ffff097224 */ /* 0x000fe200078e00ff */
[----:B------:R-:W-:-:S07]  /*11c0*/  ISETP.NE.AND P0, PT, R4, RZ, PT ;  /* 0x000000ff0400720c */ /* 0x000fce0003f05270 */
[----:B------:R-:W-:Y:S06]  /*11d0*/  @!P1 BRA `(.L_x_43) ;  /* 0x00000004003c9947 */ /* 0x000fec0003800000 */
[----:B------:R-:W0:Y:S01]  /*11e0*/  LDCU.64 UR4, c[0x0][0x398] ;  /* 0x00007300ff0477ac */ /* 0x000e220008000a00 */
[C---:B------:R-:W-:Y:S01]  /*11f0*/  LOP3.LUT R22, R0.reuse, 0xfffffff8, RZ, 0xc0, !PT ;  /* 0xfffffff800167812 */ /* 0x040fe200078ec0ff */
[----:B------:R-:W-:Y:S01]  /*1200*/  IMAD.MOV.U32 R5, RZ, RZ, -0x1 ;  /* 0xffffffffff057424 */ /* 0x000fe200078e00ff */
[----:B------:R-:W-:Y:S01]  /*1210*/  LOP3.LUT R9, R0, 0x7f8, RZ, 0xc0, !PT ;  /* 0x000007f800097812 */ /* 0x000fe200078ec0ff */
[----:B------:R-:W-:Y:S02]  /*1220*/  IMAD.MOV.U32 R8, RZ, RZ, 0x7fffffff ;  /* 0x7fffffffff087424 */ /* 0x000fe400078e00ff */
[----:B------:R-:W-:Y:S01]  /*1230*/  IMAD.MOV R22, RZ, RZ, -R22 ;  /* 0x000000ffff167224 */ /* 0x000fe200078e0a16 */
[----:B0-----:R-:W-:-:S04]  /*1240*/  UIADD3 UR4, UP0, UPT, UR4, 0x10, URZ ;  /* 0x0000001004047890 */ /* 0x001fc8000ff1e0ff */
[----:B------:R-:W-:Y:S02]  /*1250*/  UIADD3.X UR5, UPT, UPT, URZ, UR5, URZ, UP0, !UPT ;  /* 0x00000005ff057290 */ /* 0x000fe400087fe4ff */
[----:B------:R-:W-:-:S04]  /*1260*/  IMAD.U32 R14, RZ, RZ, UR4 ;  /* 0x00000004ff0e7e24 */ /* 0x000fc8000f8e00ff */
[----:B------:R-:W-:-:S07]  /*1270*/  IMAD.U32 R15, RZ, RZ, UR5 ;  /* 0x00000005ff0f7e24 */ /* 0x000fce000f8e00ff */
.L_x_44:
[----:B------:R-:W2:Y:S04]  /*1280*/  LDG.E R23, desc[UR36][R14.64+-0x10] ;  /* 0xfffff0240e177981 */ /* 0x000ea8000c1e1900 */
[----:B------:R-:W3:Y:S04]  /*1290*/  LDG.E R19, desc[UR36][R14.64+-0xc] ;  /* 0xfffff4240e137981 */ /* 0x000ee8000c1e1900 */
[----:B------:R-:W4:Y:S04]  /*12a0*/  LDG.E R18, desc[UR36][R14.64+-0x8] ;  /* 0xfffff8240e127981 */ /* 0x000f28000c1e1900 */
[----:B------:R-:W5:Y:S04]  /*12b0*/  LDG.E R26, desc[UR36][R14.64+-0x4] ;  /* 0xfffffc240e1a7981 */ /* 0x000f68000c1e1900 */
[----:B------:R-:W5:Y:S04]  /*12c0*/  LDG.E R24, desc[UR36][R14.64] ;  /* 0x000000240e187981 */ /* 0x000f68000c1e1900 */
[----:B------:R-:W5:Y:S01]  /*12d0*/  LDG.E R20, desc[UR36][R14.64+0x4] ;  /* 0x000004240e147981 */ /* 0x000f62000c1e1900 */
[----:B--2---:R-:W-:-:S02]  /*12e0*/  ISETP.NE.AND P4, PT, R23, -0x1, PT ;  /* 0xffffffff1700780c */ /* 0x004fc40003f85270 */
[----:B---3--:R-:W-:Y:S02]  /*12f0*/  ISETP.NE.AND P5, PT, R19, -0x1, PT ;  /* 0xffffffff1300780c */ /* 0x008fe40003fa5270 */
[----:B----4-:R-:W-:-:S09]  /*1300*/  ISETP.NE.AND P1, PT, R18, -0x1, PT ;  /* 0xffffffff1200780c */ /* 0x010fd20003f25270 */
[----:B------:R-:W0:Y:S08]  /*1310*/  @P4 LDC.64 R10, c[0x0][0x388] ;  /* 0x0000e200ff0a4b82 */ /* 0x000e300000000a00 */
[----:B------:R-:W1:Y:S08]  /*1320*/  @P5 LDC.64 R12, c[0x0][0x388] ;  /* 0x0000e200ff0c5b82 */ /* 0x000e700000000a00 */
[----:B------:R-:W2:Y:S01]  /*1330*/  @P1 LDC.64 R16, c[0x0][0x388] ;  /* 0x0000e200ff101b82 */ /* 0x000ea20000000a00 */
[----:B0-----:R-:W-:-:S02]  /*1340*/  @P4 IMAD.WIDE R28, R23, 0xc, R10 ;  /* 0x0000000c171c4825 */ /* 0x001fc400078e020a */
[----:B------:R-:W3:Y:S04]  /*1350*/  LDG.E R10, desc[UR36][R14.64+0x8] ;  /* 0x000008240e0a7981 */ /* 0x000ee8000c1e1900 */
[----:B------:R-:W4:Y:S01]  /*1360*/  @P4 LDG.E R27, desc[UR36][R28.64+0x8] ;  /* 0x000008241c1b4981 */ /* 0x000f22000c1e1900 */
[----:B-1----:R-:W-:-:S03]  /*1370*/  @P5 IMAD.WIDE R12, R19, 0xc, R12 ;  /* 0x0000000c130c5825 */ /* 0x002fc600078e020c */
[----:B------:R-:W3:Y:S04]  /*1380*/  LDG.E R11, desc[UR36][R14.64+0xc] ;  /* 0x00000c240e0b7981 */ /* 0x000ee8000c1e1900 */
[----:B------:R0:W3:Y:S01]  /*1390*/  @P5 LDG.E R25, desc[UR36][R12.64+0x8] ;  /* 0x000008240c195981 */ /* 0x0000e2000c1e1900 */
[----:B--2---:R-:W-:-:S05]  /*13a0*/  @P1 IMAD.WIDE R16, R18, 0xc, R16 ;  /* 0x0000000c12101825 */ /* 0x004fca00078e0210 */
[----:B------:R-:W2:Y:S01]  /*13b0*/  @P1 LDG.E R21, desc[UR36][R16.64+0x8] ;  /* 0x0000082410151981 */ /* 0x000ea2000c1e1900 */
[----:B-----5:R-:W-:Y:S02]  /*13c0*/  ISETP.NE.AND P2, PT, R26, -0x1, PT ;  /* 0xffffffff1a00780c */ /* 0x020fe40003f45270 */
[----:B------:R-:W-:-:S11]  /*13d0*/  ISETP.NE.AND P3, PT, R24, -0x1, PT ;  /* 0xffffffff1800780c */ /* 0x000fd60003f65270 */
[----:B0-----:R-:W0:Y:S08]  /*13e0*/  @P2 LDC.64 R12, c[0x0][0x388] ;  /* 0x0000e200ff0c2b82 */ /* 0x001e300000000a00 */
[----:B------:R-:W1:Y:S01]  /*13f0*/  @P3 LDC.64 R28, c[0x0][0x388] ;  /* 0x0000e200ff1c3b82 */ /* 0x000e620000000a00 */
[----:B0-----:R-:W-:-:S04]  /*1400*/  @P2 IMAD.WIDE R12, R26, 0xc, R12 ;  /* 0x0000000c1a0c2825 */ /* 0x001fc800078e020c */
[----:B-1----:R-:W-:Y:S01]  /*1410*/  @P3 IMAD.WIDE R28, R24, 0xc, R28 ;  /* 0x0000000c181c3825 */ /* 0x002fe200078e021c */
[----:B----4-:R-:W-:Y:S02]  /*1420*/  @P4 ISETP.GE.AND P6, PT, R27, R8, PT ;  /* 0x000000081b00420c */ /* 0x010fe40003fc6270 */
[----:B------:R-:W-:Y:S02]  /*1430*/  @P4 VIMNMX R8, PT, PT, R8, R27, PT ;  /* 0x0000001b08084248 */ /* 0x000fe40003fe0100 */
[----:B------:R-:W-:Y:S02]  /*1440*/  @P4 SEL R5, R23, R5, !P6 ;  /* 0x0000000517054207 */ /* 0x000fe40007000000 */
[----:B------:R-:W-:Y:S01]  /*1450*/  ISETP.NE.AND P4, PT, R20, -0x1, PT ;  /* 0xffffffff1400780c */ /* 0x000fe20003f85270 */
[----:B------:R-:W4:Y:S01]  /*1460*/  @P3 LDG.E R23, desc[UR36][R28.64+0x8] ;  /* 0x000008241c173981 */ /* 0x000f22000c1e1900 */
[----:B---3--:R-:W-:Y:S02]  /*1470*/  @P5 ISETP.GE.AND P6, PT, R25, R8, PT ;  /* 0x000000081900520c */ /* 0x008fe40003fc6270 */
[----:B------:R-:W-:-:S02]  /*1480*/  @P5 VIMNMX R8, PT, PT, R8, R25, PT ;  /* 0x0000001908085248 */ /* 0x000fc40003fe0100 */
[----:B------:R-:W-:Y:S01]  /*1490*/  @P5 SEL R5, R19, R5, !P6 ;  /* 0x0000000513055207 */ /* 0x000fe20007000000 */
[----:B------:R0:W3:Y:S01]  /*14a0*/  @P2 LDG.E R25, desc[UR36][R12.64+0x8] ;  /* 0x000008240c192981 */ /* 0x0000e2000c1e1900 */
[----:B--2---:R-:W-:Y:S02]  /*14b0*/  @P1 ISETP.GE.AND P5, PT, R21, R8, PT ;  /* 0x000000081500120c */ /* 0x004fe40003fa6270 */
[----:B------:R-:W-:Y:S02]  /*14c0*/  ISETP.NE.AND P6, PT, R10, -0x1, PT ;  /* 0xffffffff0a00780c */ /* 0x000fe40003fc5270 */
[----:B------:R-:W-:Y:S02]  /*14d0*/  @P1 SEL R5, R18, R5, !P5 ;  /* 0x0000000512051207 */ /* 0x000fe40006800000 */
[----:B------:R-:W1:Y:S01]  /*14e0*/  @P4 LDC.64 R18, c[0x0][0x388] ;  /* 0x0000e200ff124b82 */ /* 0x000e620000000a00 */
[----:B------:R-:W-:-:S08]  /*14f0*/  ISETP.NE.AND P5, PT, R11, -0x1, PT ;  /* 0xffffffff0b00780c */ /* 0x000fd00003fa5270 */
[----:B------:R-:W2:Y:S08]  /*1500*/  @P6 LDC.64 R16, c[0x0][0x388] ;  /* 0x0000e200ff106b82 */ /* 0x000eb00000000a00 */
[----:B0-----:R-:W0:Y:S01]  /*1510*/  @P5 LDC.64 R12, c[0x0][0x388] ;  /* 0x0000e200ff0c5b82 */ /* 0x001e220000000a00 */
[----:B-1----:R-:W-:-:S06]  /*1520*/  @P4 IMAD.WIDE R18, R20, 0xc, R18 ;  /* 0x0000000c14124825 */ /* 0x002fcc00078e0212 */
[----:B------:R-:W5:Y:S01]  /*1530*/  @P4 LDG.E R19, desc[UR36][R18.64+0x8] ;  /* 0x0000082412134981 */ /* 0x000f62000c1e1900 */
[----:B--2---:R-:W-:-:S06]  /*1540*/  @P6 IMAD.WIDE R16, R10, 0xc, R16 ;  /* 0x0000000c0a106825 */ /* 0x004fcc00078e0210 */
[----:B------:R-:W2:Y:S01]  /*1550*/  @P6 LDG.E R17, desc[UR36][R16.64+0x8] ;  /* 0x0000082410116981 */ /* 0x000ea2000c1e1900 */
[----:B0-----:R-:W-:-:S05]  /*1560*/  @P5 IMAD.WIDE R12, R11, 0xc, R12 ;  /* 0x0000000c0b0c5825 */ /* 0x001fca00078e020c */
[----:B------:R-:W2:Y:S01]  /*1570*/  @P5 LDG.E R27, desc[UR36][R12.64+0x8] ;  /* 0x000008240c1b5981 */ /* 0x000ea2000c1e1900 */
[----:B------:R-:W-:Y:S01]  /*1580*/  @P1 VIMNMX R8, PT, PT, R8, R21, PT ;  /* 0x0000001508081248 */ /* 0x000fe20003fe0100 */
[----:B------:R-:W-:-:S03]  /*1590*/  VIADD R22, R22, 0x8 ;  /* 0x0000000816167836 */ /* 0x000fc60000000000 */
[----:B---3--:R-:W-:Y:S02]  /*15a0*/  @P2 ISETP.GE.AND P1, PT, R25, R8, PT ;  /* 0x000000081900220c */ /* 0x008fe40003f26270 */
[----:B------:R-:W-:Y:S02]  /*15b0*/  @P2 VIMNMX R8, PT, PT, R8, R25, PT ;  /* 0x0000001908082248 */ /* 0x000fe40003fe0100 */
[----:B------:R-:W-:Y:S02]  /*15c0*/  @P2 SEL R5, R26, R5, !P1 ;  /* 0x000000051a052207 */ /* 0x000fe40004800000 */
[----:B----4-:R-:W-:Y:S02]  /*15d0*/  @P3 ISETP.GE.AND P2, PT, R23, R8, PT ;  /* 0x000000081700320c */ /* 0x010fe40003f46270 */
[----:B------:R-:W-:Y:S02]  /*15e0*/  @P3 VIMNMX R8, PT, PT, R8, R23, PT ;  /* 0x0000001708083248 */ /* 0x000fe40003fe0100 */
[----:B------:R-:W-:-:S02]  /*15f0*/  @P3 SEL R5, R24, R5, !P2 ;  /* 0x0000000518053207 */ /* 0x000fc40005000000 */
[----:B------:R-:W-:-:S05]  /*1600*/  IADD3 R14, P3, PT, R14, 0x20, RZ ;  /* 0x000000200e0e7810 */ /* 0x000fca0007f7e0ff */
[----:B------:R-:W-:Y:S01]  /*1610*/  IMAD.X R15, RZ, RZ, R15, P3 ;  /* 0x000000ffff0f7224 */ /* 0x000fe200018e060f */
[----:B-----5:R-:W-:Y:S02]  /*1620*/  @P4 ISETP.GE.AND P1, PT, R19, R8, PT ;  /* 0x000000081300420c */ /* 0x020fe40003f26270 */
[----:B------:R-:W-:Y:S02]  /*1630*/  @P4 VIMNMX R8, PT, PT, R8, R19, PT ;  /* 0x0000001308084248 */ /* 0x000fe40003fe0100 */
[----:B------:R-:W-:Y:S02]  /*1640*/  @P4 SEL R5, R20, R5, !P1 ;  /* 0x0000000514054207 */ /* 0x000fe40004800000 */
[----:B------:R-:W-:Y:S02]  /*1650*/  ISETP.NE.AND P4, PT, R22, RZ, PT ;  /* 0x000000ff1600720c */ /* 0x000fe40003f85270 */
[----:B--2---:R-:W-:Y:S02]  /*1660*/  @P6 ISETP.GE.AND P2, PT, R17, R8, PT ;  /* 0x000000081100620c */ /* 0x004fe40003f46270 */
[----:B------:R-:W-:-:S02]  /*1670*/  @P6 VIMNMX R8, PT, PT, R8, R17, PT ;  /* 0x0000001108086248 */ /* 0x000fc40003fe0100 */
[----:B------:R-:W-:Y:S02]  /*1680*/  @P6 SEL R5, R10, R5, !P2 ;  /* 0x000000050a056207 */ /* 0x000fe40005000000 */
[----:B------:R-:W-:Y:S02]  /*1690*/  @P5 ISETP.GE.AND P1, PT, R27, R8, PT ;  /* 0x000000081b00520c */ /* 0x000fe40003f26270 */
[----:B------:R-:W-:Y:S02]  /*16a0*/  @P5 VIMNMX R8, PT, PT, R8, R27, PT ;  /* 0x0000001b08085248 */ /* 0x000fe40003fe0100 */
[----:B------:R-:W-:Y:S01]  /*16b0*/  @P5 SEL R5, R11, R5, !P1 ;  /* 0x000000050b055207 */ /* 0x000fe20004800000 */
[----:B------:R-:W-:Y:S08]  /*16c0*/  @P4 BRA `(.L_x_44) ;  /* 0xfffffff800ec4947 */ /* 0x000ff0000383ffff */
.L_x_43:
[----:B------:R-:W-:Y:S05]  /*16d0*/  @!P0 BRA `(.L_x_45) ;  /* 0x0000000400288947 */ /* 0x000fea0003800000 */
[----:B------:R-:W-:Y:S02]  /*16e0*/  ISETP.GE.U32.AND P1, PT, R4, 0x4, PT ;  /* 0x000000040400780c */ /* 0x000fe40003f26070 */
[----:B------:R-:W-:-:S04]  /*16f0*/  LOP3.LUT R21, R0, 0x3, RZ, 0xc0, !PT ;  /* 0x0000000300157812 */ /* 0x000fc800078ec0ff */
[----:B------:R-:W-:-:S07]  /*1700*/  ISETP.NE.AND P0, PT, R21, RZ, PT ;  /* 0x000000ff1500720c */ /* 0x000fce0003f05270 */
[----:B------:R-:W-:Y:S06]  /*1710*/  @!P1 BRA `(.L_x_46) ;  /* 0x00000000008c9947 */ /* 0x000fec0003800000 */
[----:B------:R-:W0:Y:S02]  /*1720*/  LDC.64 R22, c[0x0][0x398] ;  /* 0x0000e600ff167b82 */ /* 0x000e240000000a00 */
[----:B0-----:R-:W-:-:S05]  /*1730*/  IMAD.WIDE.U32 R22, R9, 0x4, R22 ;  /* 0x0000000409167825 */ /* 0x001fca00078e0016 */
[----:B------:R-:W2:Y:S04]  /*1740*/  LDG.E R4, desc[UR36][R22.64] ;  /* 0x0000002416047981 */ /* 0x000ea8000c1e1900 */
[----:B------:R-:W3:Y:S04]  /*1750*/  LDG.E R18, desc[UR36][R22.64+0x4] ;  /* 0x0000042416127981 */ /* 0x000ee8000c1e1900 */
[----:B------:R-:W4:Y:S04]  /*1760*/  LDG.E R19, desc[UR36][R22.64+0x8] ;  /* 0x0000082416137981 */ /* 0x000f28000c1e1900 */
[----:B------:R-:W5:Y:S01]  /*1770*/  LDG.E R20, desc[UR36][R22.64+0xc] ;  /* 0x00000c2416147981 */ /* 0x000f62000c1e1900 */
[----:B--2---:R-:W-:-:S02]  /*1780*/  ISETP.NE.AND P5, PT, R4, -0x1, PT ;  /* 0xffffffff0400780c */ /* 0x004fc40003fa5270 */
[----:B---3--:R-:W-:Y:S02]  /*1790*/  ISETP.NE.AND P4, PT, R18, -0x1, PT ;  /* 0xffffffff1200780c */ /* 0x008fe40003f85270 */
[----:B----4-:R-:W-:Y:S02]  /*17a0*/  ISETP.NE.AND P2, PT, R19, -0x1, PT ;  /* 0xffffffff1300780c */ /* 0x010fe40003f45270 */
[----:B-----5:R-:W-:-:S07]  /*17b0*/  ISETP.NE.AND P1, PT, R20, -0x1, PT ;  /* 0xffffffff1400780c */ /* 0x020fce0003f25270 */
[----:B------:R-:W0:Y:S08]  /*17c0*/  @P5 LDC.64 R16, c[0x0][0x388] ;  /* 0x0000e200ff105b82 */ /* 0x000e300000000a00 */
[----:B------:R-:W1:Y:S08]  /*17d0*/  @P4 LDC.64 R14, c[0x0][0x388] ;  /* 0x0000e200ff0e4b82 */ /* 0x000e700000000a00 */
[----:B------:R-:W2:Y:S08]  /*17e0*/  @P2 LDC.64 R12, c[0x0][0x388] ;  /* 0x0000e200ff0c2b82 */ /* 0x000eb00000000a00 */
[----:B------:R-:W3:Y:S01]  /*17f0*/  @P1 LDC.64 R10, c[0x0][0x388] ;  /* 0x0000e200ff0a1b82 */ /* 0x000ee20000000a00 */
[----:B0-----:R-:W-:-:S06]  /*1800*/  @P5 IMAD.WIDE R16, R4, 0xc, R16 ;  /* 0x0000000c04105825 */ /* 0x001fcc00078e0210 */
[----:B------:R-:W4:Y:S01]  /*1810*/  @P5 LDG.E R17, desc[UR36][R16.64+0x8] ;  /* 0x0000082410115981 */ /* 0x000f22000c1e1900 */
[----:B-1----:R-:W-:-:S06]  /*1820*/  @P4 IMAD.WIDE R14, R18, 0xc, R14 ;  /* 0x0000000c120e4825 */ /* 0x002fcc00078e020e */
[----:B------:R-:W5:Y:S01]  /*1830*/  @P4 LDG.E R15, desc[UR36][R14.64+0x8] ;  /* 0x000008240e0f4981 */ /* 0x000f62000c1e1900 */
[----:B--2---:R-:W-:-:S06]  /*1840*/  @P2 IMAD.WIDE R12, R19, 0xc, R12 ;  /* 0x0000000c130c2825 */ /* 0x004fcc00078e020c */
[----:B------:R-:W2:Y:S01]  /*1850*/  @P2 LDG.E R13, desc[UR36][R12.64+0x8] ;  /* 0x000008240c0d2981 */ /* 0x000ea2000c1e1900 */
[----:B---3--:R-:W-:-:S06]  /*1860*/  @P1 IMAD.WIDE R10, R20, 0xc, R10 ;  /* 0x0000000c140a1825 */ /* 0x008fcc00078e020a */
[----:B------:R-:W3:Y:S01]  /*1870*/  @P1 LDG.E R11, desc[UR36][R10.64+0x8] ;  /* 0x000008240a0b1981 */ /* 0x000ee2000c1e1900 */
[----:B------:R-:W-:Y:S01]  /*1880*/  VIADD R9, R9, 0x4 ;  /* 0x0000000409097836 */ /* 0x000fe20000000000 */
[----:B----4-:R-:W-:Y:S02]  /*1890*/  @P5 ISETP.GE.AND P6, PT, R17, R8, PT ;  /* 0x000000081100520c */ /* 0x010fe40003fc6270 */
[----:B------:R-:W-:Y:S02]  /*18a0*/  @P5 VIMNMX R8, PT, PT, R8, R17, PT ;  /* 0x0000001108085248 */ /* 0x000fe40003fe0100 */
[----:B------:R-:W-:Y:S02]  /*18b0*/  @P5 SEL R5, R4, R5, !P6 ;  /* 0x0000000504055207 */ /* 0x000fe40007000000 */
[----:B-----5:R-:W-:Y:S02]  /*18c0*/  @P4 ISETP.GE.AND P3, PT, R15, R8, PT ;  /* 0x000000080f00420c */ /* 0x020fe40003f66270 */
[----:B------:R-:W-:-:S02]  /*18d0*/  @P4 VIMNMX R8, PT, PT, R8, R15, PT ;  /* 0x0000000f08084248 */ /* 0x000fc40003fe0100 */
[----:B------:R-:W-:Y:S02]  /*18e0*/  @P4 SEL R5, R18, R5, !P3 ;  /* 0x0000000512054207 */ /* 0x000fe40005800000 */
[----:B--2---:R-:W-:Y:S02]  /*18f0*/  @P2 ISETP.GE.AND P5, PT, R13, R8, PT ;  /* 0x000000080d00220c */ /* 0x004fe40003fa6270 */
[----:B------:R-:W-:Y:S02]  /*1900*/  @P2 VIMNMX R8, PT, PT, R8, R13, PT ;  /* 0x0000000d08082248 */ /* 0x000fe40003fe0100 */
[----:B------:R-:W-:Y:S02]  /*1910*/  @P2 SEL R5, R19, R5, !P5 ;  /* 0x0000000513052207 */ /* 0x000fe40006800000 */
[----:B---3--:R-:W-:Y:S02]  /*1920*/  @P1 ISETP.GE.AND P3, PT, R11, R8, PT ;  /* 0x000000080b00120c */ /* 0x008fe40003f66270 */
[----:B------:R-:W-:-:S02]  /*1930*/  @P1 VIMNMX R8, PT, PT, R8, R11, PT ;  /* 0x0000000b08081248 */ /* 0x000fc40003fe0100 */
[----:B------:R-:W-:-:S09]  /*1940*/  @P1 SEL R5, R20, R5, !P3 ;  /* 0x0000000514051207 */ /* 0x000fd20005800000 */
.L_x_46:
[----:B------:R-:W-:Y:S05]  /*1950*/  @!P0 BRA `(.L_x_45) ;  /* 0x0000000000888947 */ /* 0x000fea0003800000 */
[----:B------:R-:W-:Y:S02]  /*1960*/  ISETP.NE.AND P0, PT, R21, 0x1, PT ;  /* 0x000000011500780c */ /* 0x000fe40003f05270 */
[----:B------:R-:W-:-:S04]  /*1970*/  LOP3.LUT R0, R0, 0x1, RZ, 0xc0, !PT ;  /* 0x0000000100007812 */ /* 0x000fc800078ec0ff */
[----:B------:R-:W-:-:S07]  /*1980*/  ISETP.NE.U32.AND P4, PT, R0, 0x1, PT ;  /* 0x000000010000780c */ /* 0x000fce0003f85070 */
[----:B------:R-:W-:Y:S06]  /*1990*/  @!P0 BRA `(.L_x_47) ;  /* 0x00000000004c8947 */ /* 0x000fec0003800000 */
[----:B------:R-:W0:Y:S02]  /*19a0*/  LDC.64 R10, c[0x0][0x398] ;  /* 0x0000e600ff0a7b82 */ /* 0x000e240000000a00 */
[----:B0-----:R-:W-:-:S05]  /*19b0*/  IMAD.WIDE.U32 R14, R9, 0x4, R10 ;  /* 0x00000004090e7825 */ /* 0x001fca00078e000a */
[----:B------:R-:W2:Y:S04]  /*19c0*/  LDG.E R0, desc[UR36][R14.64] ;  /* 0x000000240e007981 */ /* 0x000ea8000c1e1900 */
[----:B------:R-:W3:Y:S01]  /*19d0*/  LDG.E R4, desc[UR36][R14.64+0x4] ;  /* 0x000004240e047981 */ /* 0x000ee2000c1e1900 */
[----:B--2---:R-:W-:Y:S02]  /*19e0*/  ISETP.NE.AND P0, PT, R0, -0x1, PT ;  /* 0xffffffff0000780c */ /* 0x004fe40003f05270 */
[----:B---3--:R-:W-:-:S11]  /*19f0*/  ISETP.NE.AND P2, PT, R4, -0x1, PT ;  /* 0xffffffff0400780c */ /* 0x008fd60003f45270 */
[----:B------:R-:W0:Y:S08]  /*1a00*/  @P0 LDC.64 R10, c[0x0][0x388] ;  /* 0x0000e200ff0a0b82 */ /* 0x000e300000000a00 */
[----:B------:R-:W1:Y:S01]  /*1a10*/  @P2 LDC.64 R12, c[0x0][0x388] ;  /* 0x0000e200ff0c2b82 */ /* 0x000e620000000a00 */
[----:B0-----:R-:W-:-:S06]  /*1a20*/  @P0 IMAD.WIDE R10, R0, 0xc, R10 ;  /* 0x0000000c000a0825 */ /* 0x001fcc00078e020a */
[----:B------:R-:W2:Y:S01]  /*1a30*/  @P0 LDG.E R11, desc[UR36][R10.64+0x8] ;  /* 0x000008240a0b0981 */ /* 0x000ea2000c1e1900 */
[----:B-1----:R-:W-:-:S06]  /*1a40*/  @P2 IMAD.WIDE R12, R4, 0xc, R12 ;  /* 0x0000000c040c2825 */ /* 0x002fcc00078e020c */
[----:B------:R-:W3:Y:S01]  /*1a50*/  @P2 LDG.E R13, desc[UR36][R12.64+0x8] ;  /* 0x000008240c0d2981 */ /* 0x000ee2000c1e1900 */
[----:B------:R-:W-:Y:S01]  /*1a60*/  VIADD R9, R9, 0x2 ;  /* 0x0000000209097836 */ /* 0x000fe20000000000 */
[----:B--2---:R-:W-:Y:S02]  /*1a70*/  @P0 ISETP.GE.AND P1, PT, R11, R8, PT ;  /* 0x000000080b00020c */ /* 0x004fe40003f26270 */
[----:B------:R-:W-:Y:S02]  /*1a80*/  @P0 VIMNMX R8, PT, PT, R8, R11, PT ;  /* 0x0000000b08080248 */ /* 0x000fe40003fe0100 */
[----:B------:R-:W-:Y:S02]  /*1a90*/  @P0 SEL R5, R0, R5, !P1 ;  /* 0x0000000500050207 */ /* 0x000fe40004800000 */
[----:B---3--:R-:W-:Y:S02]  /*1aa0*/  @P2 ISETP.GE.AND P3, PT, R13, R8, PT ;  /* 0x000000080d00220c */ /* 0x008fe40003f66270 */
[----:B------:R-:W-:-:S02]  /*1ab0*/  @P2 VIMNMX R8, PT, PT, R8, R13, PT ;  /* 0x0000000d08082248 */ /* 0x000fc40003fe0100 */
[----:B------:R-:W-:-:S09]  /*1ac0*/  @P2 SEL R5, R4, R5, !P3 ;  /* 0x0000000504052207 */ /* 0x000fd20005800000 */
.L_x_47:
[----:B------:R-:W-:Y:S05]  /*1ad0*/  @P4 BRA `(.L_x_45) ;  /* 0x0000000000284947 */ /* 0x000fea0003800000 */
[----:B------:R-:W0:Y:S02]  /*1ae0*/  LDC.64 R10, c[0x0][0x398] ;  /* 0x0000e600ff0a7b82 */ /* 0x000e240000000a00 */
[----:B0-----:R-:W-:-:S05]  /*1af0*/  IMAD.WIDE.U32 R10, R9, 0x4, R10 ;  /* 0x00000004090a7825 */ /* 0x001fca00078e000a */
[----:B------:R-:W2:Y:S02]  /*1b00*/  LDG.E R0, desc[UR36][R10.64] ;  /* 0x000000240a007981 */ /* 0x000ea4000c1e1900 */
[----:B--2---:R-:W-:-:S13]  /*1b10*/  ISETP.NE.AND P0, PT, R0, -0x1, PT ;  /* 0xffffffff0000780c */ /* 0x004fda0003f05270 */
[----:B------:R-:W-:Y:S05]  /*1b20*/  @!P0 BRA `(.L_x_45) ;  /* 0x0000000000148947 */ /* 0x000fea0003800000 */
[----:B------:R-:W0:Y:S02]  /*1b30*/  LDC.64 R10, c[0x0][0x388] ;  /* 0x0000e200ff0a7b82 */ /* 0x000e240000000a00 */
[----:B0-----:R-:W-:-:S06]  /*1b40*/  IMAD.WIDE R10, R0, 0xc, R10 ;  /* 0x0000000c000a7825 */ /* 0x001fcc00078e020a */
[----:B------:R-:W2:Y:S02]  /*1b50*/  LDG.E R11, desc[UR36][R10.64+0x8] ;  /* 0x000008240a0b7981 */ /* 0x000ea4000c1e1900 */
[----:B--2---:R-:W-:-:S04]  /*1b60*/  ISETP.GE.AND P0, PT, R11, R8, PT ;  /* 0x000000080b00720c */ /* 0x004fc80003f06270 */
[----:B------:R-:W-:-:S09]  /*1b70*/  SEL R5, R0, R5, !P0 ;  /* 0x0000000500057207 */ /* 0x000fd20004000000 */
.L_x_45:
[----:B------:R-:W-:-:S13]  /*1b80*/  ISETP.NE.AND P0, PT, R5, -0x1, PT ;  /* 0xffffffff0500780c */ /* 0x000fda0003f05270 */
[----:B------:R-:W-:Y:S05]  /*1b90*/  @!P0 BRA `(.L_x_42) ;  /* 0x00000000001c8947 */ /* 0x000fea0003800000 */
[----:B------:R-:W0:Y:S02]  /*1ba0*/  LDC.64 R8, c[0x0][0x388] ;  /* 0x0000e200ff087b82 */ /* 0x000e240000000a00 */
[----:B0-----:R-:W-:-:S06]  /*1bb0*/  IMAD.WIDE R8, R5, 0xc, R8 ;  /* 0x0000000c05087825 */ /* 0x001fcc00078e0208 */
[----:B------:R-:W2:Y:S01]  /*1bc0*/  LDG.E R9, desc[UR36][R8.64+0x8] ;  /* 0x0000082408097981 */ /* 0x000ea2000c1e1900 */
[----:B------:R-:W2:Y:S08]  /*1bd0*/  LDC.64 R10, c[0x0][0x3a0] ;  /* 0x0000e800ff0a7b82 */ /* 0x000eb00000000a00 */
[----:B------:R-:W0:Y:S01]  /*1be0*/  LDC.64 R12, c[0x0][0x3a8] ;  /* 0x0000ea00ff0c7b82 */ /* 0x000e220000000a00 */
[----:B--2---:R1:W-:Y:S04]  /*1bf0*/  REDG.E.MIN.S32.STRONG.GPU desc[UR36][R10.64], R9 ;  /* 0x000000090a00798e */ /* 0x0043e8000c92e324 */
[----:B0-----:R1:W-:Y:S02]  /*1c00*/  STG.E desc[UR36][R12.64], R5 ;  /* 0x000000050c007986 */ /* 0x0013e4000c101924 */
.L_x_42:
[----:B------:R-:W-:Y:S05]  /*1c10*/  BSYNC.RECONVERGENT B0 ;  /* 0x0000000000007941 */ /* 0x000fea0003800200 */
.L_x_41:
[----:B------:R-:W2:Y:S08]  /*1c20*/  S2UR UR5, SR_CgaCtaId ;  /* 0x00000000000579c3 */ /* 0x000eb00000008800 */
[----:B------:R-:W-:Y:S06]  /*1c30*/  BAR.SYNC.DEFER_BLOCKING 0x0 ;  /* 0x0000000000007b1d */ /* 0x000fec0000010000 */
[----:B------:R-:W-:Y:S01]  /*1c40*/  UMOV UR4, 0x400 ;  /* 0x0000040000047882 */ /* 0x000fe20000000000 */
[----:B------:R-:W-:Y:S01]  /*1c50*/  BSSY.RECONVERGENT B0, `(.L_x_48) ;  /* 0x0000011000007945 */ /* 0x000fe20003800200 */
[----:B--2---:R-:W-:-:S09]  /*1c60*/  ULEA UR5, UR5, UR4, 0x18 ;  /* 0x0000000405057291 */ /* 0x004fd2000f8ec0ff */
[----:B-1----:R-:W1:Y:S02]  /*1c70*/  LDS R9, [UR5] ;  /* 0x00000005ff097984 */ /* 0x002e640008000800 */
[----:B-1----:R-:W-:-:S04]  /*1c80*/  ISETP.NE.AND P0, PT, R9, -0x1, PT ;  /* 0xffffffff0900780c */ /* 0x002fc80003f05270 */
[----:B------:R-:W-:-:S13]  /*1c90*/  ISETP.NE.OR P0, PT, R3, RZ, !P0 ;  /* 0x000000ff0300720c */ /* 0x000fda0004705670 */
[----:B------:R-:W-:Y:S05]  /*1ca0*/  @P0 BRA `(.L_x_49) ;  /* 0x00000000002c0947 */ /* 0x000fea0003800000 */
[----:B0-----:R-:W0:Y:S02]  /*1cb0*/  LDC.64 R4, c[0x0][0x388] ;  /* 0x0000e200ff047b82 */ /* 0x001e240000000a00 */
[----:B0-----:R-:W-:-:S06]  /*1cc0*/  IMAD.WIDE R4, R9, 0xc, R4 ;  /* 0x0000000c09047825 */ /* 0x001fcc00078e0204 */
[----:B------:R-:W2:Y:S01]  /*1cd0*/  LDG.E R4, desc[UR36][R4.64+0x8] ;  /* 0x0000082404047981 */ /* 0x000ea2000c1e1900 */
[----:B------:R-:W0:Y:S01]  /*1ce0*/  LDC.64 R8, c[0x0][0x3a0] ;  /* 0x0000e800ff087b82 */ /* 0x000e220000000a00 */
[----:B------:R-:W-:Y:S01]  /*1cf0*/  VOTEU.ANY UR4, UPT, PT ;  /* 0x0000000000047886 */ /* 0x000fe200038e0100 */
[----:B------:R-:W1:Y:S01]  /*1d00*/  S2R R0, SR_LANEID ;  /* 0x0000000000007919 */ /* 0x000e620000000000 */
[----:B------:R-:W-:-:S06]  /*1d10*/  UFLO.U32 UR4, UR4 ;  /* 0x00000004000472bd */ /* 0x000fcc00080e0000 */
[----:B-1----:R-:W-:Y:S02]  /*1d20*/  ISETP.EQ.U32.AND P0, PT, R0, UR4, PT ;  /* 0x0000000400007c0c */ /* 0x002fe4000bf02070 */
[----:B--2---:R-:W-:-:S13]  /*1d30*/  CREDUX.MIN.S32 UR6, R4 ;  /* 0x00000000040672cc */ /* 0x004fda0000008200 */
[----:B------:R-:W-:-:S05]  /*1d40*/  IMAD.U32 R11, RZ, RZ, UR6 ;  /* 0x00000006ff0b7e24 */ /* 0x000fca000f8e00ff */
[----:B0-----:R1:W-:Y:S02]  /*1d50*/  @P0 REDG.E.MIN.S32.STRONG.GPU desc[UR36][R8.64], R11 ;  /* 0x0000000b0800098e */ /* 0x0013e4000c92e324 */
.L_x_49:
[----:B------:R-:W-:Y:S05]  /*1d60*/  BSYNC.RECONVERGENT B0 ;  /* 0x0000000000007941 */ /* 0x000fea0003800200 */
.L_x_48:
[----:B------:R-:W-:Y:S08]  /*1d70*/  BAR.SYNC.DEFER_BLOCKING 0x0 ;  /* 0x0000000000007b1d */ /* 0x000ff00000010000 */
[----:B0-----:R-:W0:Y:S01]  /*1d80*/  LDC.64 R4, c[0x0][0x388] ;  /* 0x0000e200ff047b82 */ /* 0x001e220000000a00 */
[----:B------:R-:W0:Y:S02]  /*1d90*/  LDS R0, [UR5] ;  /* 0x00000005ff007984 */ /* 0x000e240008000800 */
[----:B0-----:R-:W-:-:S06]  /*1da0*/  IMAD.WIDE R4, R0, 0xc, R4 ;  /* 0x0000000c00047825 */ /* 0x001fcc00078e0204 */
[----:B------:R-:W2:Y:S02]  /*1db0*/  LDG.E R5, desc[UR36][R4.64+0x8] ;  /* 0x0000082404057981 */ /* 0x000ea4000c1e1900 */
[----:B--2---:R-:W-:-:S04]  /*1dc0*/  ISETP.NE.AND P0, PT, R2, R5, PT ;  /* 0x000000050200720c */ /* 0x004fc80003f05270 */
[----:B------:R-:W-:-:S13]  /*1dd0*/  ISETP.NE.OR P0, PT, R3, RZ, P0 ;  /* 0x000000ff0300720c */ /* 0x000fda0000705670 */
[----:B------:R-:W-:Y:S05]  /*1de0*/  @P0 BRA `(.L_x_50) ;  /* 0x0000000000380947 */ /* 0x000fea0003800000 */
[----:B------:R-:W-:Y:S01]  /*1df0*/  MOV R2, 0x0 ;  /* 0x0000000000027802 */ /* 0x000fe20000000f00 */
[----:B------:R0:W-:Y:S01]  /*1e00*/  STL [R1], R0 ;  /* 0x0000000001007387 */ /* 0x0001e20000100800 */
[----:B------:R-:W2:Y:S04]  /*1e10*/  LDCU.64 UR4, c[0x4][0x8] ;  /* 0x01000100ff0477ac */ /* 0x000ea80008000a00 */
[----:B------:R-:W3:Y:S01]  /*1e20*/  LDC.64 R2, c[0x4][R2] ;  /* 0x0100000002027b82 */ /* 0x000ee20000000a00 */
[----:B--2---:R-:W-:Y:S02]  /*1e30*/  IMAD.U32 R4, RZ, RZ, UR4 ;  /* 0x00000004ff047e24 */ /* 0x004fe4000f8e00ff */
[----:B0-----:R-:W-:-:S07]  /*1e40*/  IMAD.U32 R5, RZ, RZ, UR5 ;  /* 0x00000005ff057e24 */ /* 0x001fce000f8e00ff */
[----:B------:R-:W-:-:S07]  /*1e50*/  LEPC R20, `(.L_x_51) ;  /* 0x000000001014794e */ /* 0x000fce0000000000 */
[----:B-1-3--:R-:W-:Y:S05]  /*1e60*/  CALL.ABS.NOINC R2 ;  /* 0x0000000002007343 */ /* 0x00afea0003c00000 */
.L_x_51:
[----:B------:R-:W0:Y:S01]  /*1e70*/  S2UR UR5, SR_CgaCtaId ;  /* 0x00000000000579c3 */ /* 0x000e220000008800 */
[----:B------:R-:W-:-:S07]  /*1e80*/  UMOV UR4, 0x400 ;  /* 0x0000040000047882 */ /* 0x000fce0000000000 */
[----:B------:R-:W1:Y:S01]  /*1e90*/  LDC.64 R2, c[0x0][0x3a8] ;  /* 0x0000ea00ff027b82 */ /* 0x000e620000000a00 */
[----:B0-----:R-:W-:-:S09]  /*1ea0*/  ULEA UR4, UR5, UR4, 0x18 ;  /* 0x0000000405047291 */ /* 0x001fd2000f8ec0ff */
[----:B------:R-:W1:Y:S04]  /*1eb0*/  LDS R5, [UR4] ;  /* 0x00000004ff057984 */ /* 0x000e680008000800 */
[----:B-1----:R0:W-:Y:S02]  /*1ec0*/  STG.E desc[UR36][R2.64], R5 ;  /* 0x0000000502007986 */ /* 0x0021e4000c101924 */
.L_x_50:
[----:B------:R-:W-:Y:S05]  /*1ed0*/  WARPSYNC.ALL ;  /* 0x0000000000007948 */ /* 0x000fea0003800000 */
[----:B------:R-:W-:Y:S06]  /*1ee0*/  BAR.SYNC.DEFER_BLOCKING 0x0 ;  /* 0x0000000000007b1d */ /* 0x000fec0000010000 */
[----:B------:R-:W-:Y:S05]  /*1ef0*/  EXIT ;  /* 0x000000000000794d */ /* 0x000fea0003800000 */
.L_x_52:
[----:B------:R-:W-:-:S00]  /*1f00*/  BRA `(.L_x_52) ;  /* 0xfffffffc00fc7947 */ /* 0x000fc0000383ffff */
[----:B------:R-:W-:-:S00]  /*1f10*/  NOP ;  /* 0x0000000000007918 */ /* 0x000fc00000000000 */
        /* <DEDUP_REMOVED lines=14> */
.L_x_53:


//--------------------- .nv.global.init           --------------------------
	.section	.nv.global.init,"aw",@progbits
.nv.global.init:
	.type		$str,@object
	.size		$str,(.L_0 - $str)
$str:
        /*0000*/ 	.byte	0x4d, 0x69, 0x6e, 0x20, 0x49, 0x6e, 0x64, 0x65, 0x78, 0x3a, 0x25, 0x64, 0x0a, 0x00
.L_0:


//--------------------- .nv.shared._Z13primMSTKernelPbP4EdgeiiPiS2_S2_i --------------------------
	.section	.nv.shared._Z13primMSTKernelPbP4EdgeiiPiS2_S2_i,"aw",@nobits
	.sectionflags	@""
	.align	4
.nv.shared._Z13primMSTKernelPbP4EdgeiiPiS2_S2_i:
	.zero		2048


//--------------------- .nv.shared.reserved.0     --------------------------
	.section	.nv.shared.reserved.0,"aw",@nobits
	.weak		__nv_reservedSMEM_offset_0_alias
	.size		__nv_reservedSMEM_offset_0_alias, 0, 64
	.other		__nv_reservedSMEM_offset_0_alias,@"STO_CUDA_RESERVED_SHARED STV_DEFAULT"
__nv_reservedSMEM_offset_0_alias:
	.zero		0
	.zero		64


//--------------------- .nv.constant0._Z13primMSTKernelPbP4EdgeiiPiS2_S2_i --------------------------
	.section	.nv.constant0._Z13primMSTKernelPbP4EdgeiiPiS2_S2_i,"a",@progbits
	.sectionflags	@""
	.align	4
.nv.constant0._Z13primMSTKernelPbP4EdgeiiPiS2_S2_i:
	.zero		948


//--------------------- SYMBOLS --------------------------

	.type		.nv.reservedSmem.offset0,@object
	.size		.nv.reservedSmem.offset0,0x4
	.type		.nv.reservedSmem.cap,@object
	.size		.nv.reservedSmem.cap,0x4
	.type		vprintf,@function
